	.target	sm_90a

	.elftype	@"ET_EXEC"


//--------------------- .note.nv.tkinfo           --------------------------
	.section	.note.nv.tkinfo,"",@"SHT_NOTE"
	.sectionflags	@"SHF_NOTE_NV_TKINFO"
	.tkinfo
        /*0018*/ 	.word	0x00000002
        /*0030*/ 	.string	""
        /*0030*/ 	.string	"ptxas"
        /*0030*/ 	.string	"Cuda compilation tools, release 13.0, V13.0.88"
        /*0030*/ 	.string	"Build cuda_13.0.r13.0/compiler.36424714_0"
        /*0030*/ 	.string	"-arch sm_90a -m 64 "



//--------------------- .note.nv.cuinfo           --------------------------
	.section	.note.nv.cuinfo,"",@"SHT_NOTE"
	.sectionflags	@"SHF_NOTE_NV_CUINFO"
        /*0018*/ 	.short	0x0002
        /*001a*/ 	.short	0x005a
        /*001c*/ 	.short	0x0082
	.zero		2


//--------------------- .nv.info                  --------------------------
	.section	.nv.info,"",@"SHT_CUDA_INFO"
	.align	4


	//----- nvinfo : EIATTR_REGCOUNT
	.align		4
        /*0000*/ 	.byte	0x04, 0x2f
        /*0002*/ 	.short	(.L_12 - .L_11)
	.align		4
.L_11:
        /*0004*/ 	.word	index@(_ZN7cutlass13device_kernelINS_4gemm6kernel13GemmUniversalIN4cute5tupleIJiiiiEEENS1_10collective13CollectiveMmaINS1_37MainloopSm90TmaGmmaWarpSpecializedFP8ILi4ENS5_IJNS4_1CILi1EEESB_SB_EEENS1_32KernelTmaWarpSpecializedPingpongEEENS5_IJNSA_ILi64EEENSA_ILi256EEENSA_ILi128EEEEEENS_12float_e4m3_tENS5_IJlSB_lEEESJ_SK_NS4_8TiledMMAINS4_8MMA_AtomIJNS4_4SM904GMMA31MMA_64x256x32_F32E4M3E4M3_SS_TNILNSO_7ScaleInE1ELSQ_1EEEEEENS4_6LayoutISC_NS5_IJNSA_ILi0EEESU_SU_EEEEENS5_IJNS4_10UnderscoreESX_SX_EEEEENS4_13SM90_TMA_LOADENS4_14ComposedLayoutINS4_7SwizzleILi3ELi4ELi3EEENS4_18smem_ptr_flag_bitsILi8EEENST_INS5_IJNSA_ILi8EEESH_EEENS5_IJSH_SB_EEEEEEEvNS4_8identityES10_S1A_vS1B_EENS_8epilogue10collective6detail29Sm90TmaWarpSpecializedAdapterINS1E_15DefaultEpilogueISJ_SK_SK_NS1D_6thread17LinearCombinationISJ_Li1EffLNS1I_9ScaleType4KindE0ELNS_15FloatRoundStyleE2ESJ_EENS1_15EpilogueDefaultEEEEEvvEEEEvNT_6ParamsE)
        /*0008*/ 	.word	0x000000a8


	//----- nvinfo : EIATTR_FRAME_SIZE
	.align		4
.L_12:
        /*000c*/ 	.byte	0x04, 0x11
        /*000e*/ 	.short	(.L_14 - .L_13)
	.align		4
.L_13:
        /*0010*/ 	.word	index@(_ZN7cutlass13device_kernelINS_4gemm6kernel13GemmUniversalIN4cute5tupleIJiiiiEEENS1_10collective13CollectiveMmaINS1_37MainloopSm90TmaGmmaWarpSpecializedFP8ILi4ENS5_IJNS4_1CILi1EEESB_SB_EEENS1_32KernelTmaWarpSpecializedPingpongEEENS5_IJNSA_ILi64EEENSA_ILi256EEENSA_ILi128EEEEEENS_12float_e4m3_tENS5_IJlSB_lEEESJ_SK_NS4_8TiledMMAINS4_8MMA_AtomIJNS4_4SM904GMMA31MMA_64x256x32_F32E4M3E4M3_SS_TNILNSO_7ScaleInE1ELSQ_1EEEEEENS4_6LayoutISC_NS5_IJNSA_ILi0EEESU_SU_EEEEENS5_IJNS4_10UnderscoreESX_SX_EEEEENS4_13SM90_TMA_LOADENS4_14ComposedLayoutINS4_7SwizzleILi3ELi4ELi3EEENS4_18smem_ptr_flag_bitsILi8EEENST_INS5_IJNSA_ILi8EEESH_EEENS5_IJSH_SB_EEEEEEEvNS4_8identityES10_S1A_vS1B_EENS_8epilogue10collective6detail29Sm90TmaWarpSpecializedAdapterINS1E_15DefaultEpilogueISJ_SK_SK_NS1D_6thread17LinearCombinationISJ_Li1EffLNS1I_9ScaleType4KindE0ELNS_15FloatRoundStyleE2ESJ_EENS1_15EpilogueDefaultEEEEEvvEEEEvNT_6ParamsE)
        /*0014*/ 	.word	0x00000108


	//----- nvinfo : EIATTR_MIN_STACK_SIZE
	.align		4
.L_14:
        /*0018*/ 	.byte	0x04, 0x12
        /*001a*/ 	.short	(.L_16 - .L_15)
	.align		4
.L_15:
        /*001c*/ 	.word	index@(_ZN7cutlass13device_kernelINS_4gemm6kernel13GemmUniversalIN4cute5tupleIJiiiiEEENS1_10collective13CollectiveMmaINS1_37MainloopSm90TmaGmmaWarpSpecializedFP8ILi4ENS5_IJNS4_1CILi1EEESB_SB_EEENS1_32KernelTmaWarpSpecializedPingpongEEENS5_IJNSA_ILi64EEENSA_ILi256EEENSA_ILi128EEEEEENS_12float_e4m3_tENS5_IJlSB_lEEESJ_SK_NS4_8TiledMMAINS4_8MMA_AtomIJNS4_4SM904GMMA31MMA_64x256x32_F32E4M3E4M3_SS_TNILNSO_7ScaleInE1ELSQ_1EEEEEENS4_6LayoutISC_NS5_IJNSA_ILi0EEESU_SU_EEEEENS5_IJNS4_10UnderscoreESX_SX_EEEEENS4_13SM90_TMA_LOADENS4_14ComposedLayoutINS4_7SwizzleILi3ELi4ELi3EEENS4_18smem_ptr_flag_bitsILi8EEENST_INS5_IJNSA_ILi8EEESH_EEENS5_IJSH_SB_EEEEEEEvNS4_8identityES10_S1A_vS1B_EENS_8epilogue10collective6detail29Sm90TmaWarpSpecializedAdapterINS1E_15DefaultEpilogueISJ_SK_SK_NS1D_6thread17LinearCombinationISJ_Li1EffLNS1I_9ScaleType4KindE0ELNS_15FloatRoundStyleE2ESJ_EENS1_15EpilogueDefaultEEEEEvvEEEEvNT_6ParamsE)
        /*0020*/ 	.word	0x00000108
.L_16:


//--------------------- .nv.compat                --------------------------
	.section	.nv.compat,"",@"SHT_CUDA_COMPAT_INFO"
	.align	4
        /*0000*/ 	.byte	0x02, 0x09, 0x01, 0x00, 0x02, 0x02, 0x04, 0x00, 0x02, 0x05, 0x05, 0x00, 0x03, 0x07, 0x01, 0x01
        /*0010*/ 	.byte	0x02, 0x03, 0x01, 0x00, 0x02, 0x06, 0x01, 0x00, 0x04, 0x0b, 0x08, 0x00, 0x00, 0x00, 0x00, 0x00
        /*0020*/ 	.byte	0x00, 0x00, 0x00, 0x00


//--------------------- .nv.info._ZN7cutlass13device_kernelINS_4gemm6kernel13GemmUniversalIN4cute5tupleIJiiiiEEENS1_10collective13CollectiveMmaINS1_37MainloopSm90TmaGmmaWarpSpecializedFP8ILi4ENS5_IJNS4_1CILi1EEESB_SB_EEENS1_32KernelTmaWarpSpecializedPingpongEEENS5_IJNSA_ILi64EEENSA_ILi256EEENSA_ILi128EEEEEENS_12float_e4m3_tENS5_IJlSB_lEEESJ_SK_NS4_8TiledMMAINS4_8MMA_AtomIJNS4_4SM904GMMA31MMA_64x256x32_F32E4M3E4M3_SS_TNILNSO_7ScaleInE1ELSQ_1EEEEEENS4_6LayoutISC_NS5_IJNSA_ILi0EEESU_SU_EEEEENS5_IJNS4_10UnderscoreESX_SX_EEEEENS4_13SM90_TMA_LOADENS4_14ComposedLayoutINS4_7SwizzleILi3ELi4ELi3EEENS4_18smem_ptr_flag_bitsILi8EEENST_INS5_IJNSA_ILi8EEESH_EEENS5_IJSH_SB_EEEEEEEvNS4_8identityES10_S1A_vS1B_EENS_8epilogue10collective6detail29Sm90TmaWarpSpecializedAdapterINS1E_15DefaultEpilogueISJ_SK_SK_NS1D_6thread17LinearCombinationISJ_Li1EffLNS1I_9ScaleType4KindE0ELNS_15FloatRoundStyleE2ESJ_EENS1_15EpilogueDefaultEEEEEvvEEEEvNT_6ParamsE --------------------------
	.section	.nv.info._ZN7cutlass13device_kernelINS_4gemm6kernel13GemmUniversalIN4cute5tupleIJiiiiEEENS1_10collective13CollectiveMmaINS1_37MainloopSm90TmaGmmaWarpSpecializedFP8ILi4ENS5_IJNS4_1CILi1EEESB_SB_EEENS1_32KernelTmaWarpSpecializedPingpongEEENS5_IJNSA_ILi64EEENSA_ILi256EEENSA_ILi128EEEEEENS_12float_e4m3_tENS5_IJlSB_lEEESJ_SK_NS4_8TiledMMAINS4_8MMA_AtomIJNS4_4SM904GMMA31MMA_64x256x32_F32E4M3E4M3_SS_TNILNSO_7ScaleInE1ELSQ_1EEEEEENS4_6LayoutISC_NS5_IJNSA_ILi0EEESU_SU_EEEEENS5_IJNS4_10UnderscoreESX_SX_EEEEENS4_13SM90_TMA_LOADENS4_14ComposedLayoutINS4_7SwizzleILi3ELi4ELi3EEENS4_18smem_ptr_flag_bitsILi8EEENST_INS5_IJNSA_ILi8EEESH_EEENS5_IJSH_SB_EEEEEEEvNS4_8identityES10_S1A_vS1B_EENS_8epilogue10collective6detail29Sm90TmaWarpSpecializedAdapterINS1E_15DefaultEpilogueISJ_SK_SK_NS1D_6thread17LinearCombinationISJ_Li1EffLNS1I_9ScaleType4KindE0ELNS_15FloatRoundStyleE2ESJ_EENS1_15EpilogueDefaultEEEEEvvEEEEvNT_6ParamsE,"",@"SHT_CUDA_INFO"
	.sectionflags	@""
	.align	4


	//----- nvinfo : EIATTR_CUDA_API_VERSION
	.align		4
        /*0000*/ 	.byte	0x04, 0x37
        /*0002*/ 	.short	(.L_18 - .L_17)
.L_17:
        /*0004*/ 	.word	0x00000082


	//----- nvinfo : EIATTR_KPARAM_INFO
	.align		4
.L_18:
        /*0008*/ 	.byte	0x04, 0x17
        /*000a*/ 	.short	(.L_20 - .L_19)
.L_19:
        /*000c*/ 	.word	0x00000000
        /*0010*/ 	.short	0x0000
        /*0012*/ 	.short	0x0070
        /*0014*/ 	.byte	0x00, 0xf0, 0x01, 0x10


	//----- nvinfo : EIATTR_SPARSE_MMA_MASK
	.align		4
.L_20:
        /*0018*/ 	.byte	0x03, 0x50
        /*001a*/ 	.short	0x0000


	//----- nvinfo : EIATTR_MAXREG_COUNT
	.align		4
        /*001c*/ 	.byte	0x03, 0x1b
        /*001e*/ 	.short	0x00a8


	//----- nvinfo : EIATTR_NUM_BARRIERS
	.align		4
        /*0020*/ 	.byte	0x02, 0x4c
        /*0022*/ 	.byte	0x01
	.zero		1


	//----- nvinfo : EIATTR_ANNOTATIONS
	.align		4
        /*0024*/ 	.byte	0x04, 0x55
        /*0026*/ 	.short	(.L_22 - .L_21)


	//   ....[0]....
.L_21:
        /*0028*/ 	.word	0x00000001
        /*002c*/ 	.byte	0xb0, 0x09, 0x00, 0x00, 0x01, 0x00, 0x00, 0x00, 0xb0, 0x0b, 0x00, 0x00, 0x01, 0x00, 0x00, 0x00
        /* <DEDUP_REMOVED lines=199> */
        /*0cac*/ 	.byte	0x10, 0x01, 0x01, 0x00, 0x01, 0x00, 0x00, 0x00, 0x60, 0x01, 0x01, 0x00


	//----- nvinfo : EIATTR_MERCURY_ISA_VERSION
	.align		4
.L_22:
        /*0cb8*/ 	.byte	0x03, 0x5f
        /*0cba*/ 	.short	0x0101


	//----- nvinfo : EIATTR_INT_WARP_WIDE_INSTR_OFFSETS
	.align		4
        /*0cbc*/ 	.byte	0x04, 0x31
        /*0cbe*/ 	.short	(.L_24 - .L_23)


	//   ....[0]....
.L_23:
        /*0cc0*/ 	.word	0x000004b0


	//   ....[1]....
        /*0cc4*/ 	.word	0x000004c0


	//   ....[2]....
        /*0cc8*/ 	.word	0x00000530


	//   ....[3]....
        /*0ccc*/ 	.word	0x00000540


	//   ....[4]....
        /*0cd0*/ 	.word	0x00000550


	//   ....[5]....
        /*0cd4*/ 	.word	0x00000570


	//   ....[6]....
        /*0cd8*/ 	.word	0x000005d0


	//   ....[7]....
        /*0cdc*/ 	.word	0x000005f0


	//----- nvinfo : EIATTR_COOP_GROUP_MASK_REGIDS
	.align		4
.L_24:
        /*0ce0*/ 	.byte	0x04, 0x29
        /*0ce2*/ 	.short	(.L_26 - .L_25)


	//   ....[0]....
.L_25:
        /*0ce4*/ 	.word	0xffffffff


	//   ....[1]....
        /*0ce8*/ 	.word	0xffffffff


	//   ....[2]....
        /*0cec*/ 	.word	0xffffffff


	//   ....[3]....
        /*0cf0*/ 	.word	0xffffffff


	//   ....[4]....
        /*0cf4*/ 	.word	0xffffffff


	//   ....[5]....
        /*0cf8*/ 	.word	0xffffffff


	//----- nvinfo : EIATTR_COOP_GROUP_INSTR_OFFSETS
	.align		4
.L_26:
        /*0cfc*/ 	.byte	0x04, 0x28
        /*0cfe*/ 	.short	(.L_28 - .L_27)


	//   ....[0]....
.L_27:
        /*0d00*/ 	.word	0x00000060


	//   ....[1]....
        /*0d04*/ 	.word	0x00000090


	//   ....[2]....
        /*0d08*/ 	.word	0x00000190


	//   ....[3]....
        /*0d0c*/ 	.word	0x000003a0


	//   ....[4]....
        /*0d10*/ 	.word	0x000003e0


	//   ....[5]....
        /*0d14*/ 	.word	0x00000420


	//----- nvinfo : EIATTR_REG_RECONFIG
	.align		4
.L_28:
        /*0d18*/ 	.byte	0x01, 0x54
	.zero		2


	//----- nvinfo : EIATTR_MBARRIER_INSTR_OFFSETS
	.align		4
        /*0d1c*/ 	.byte	0x04, 0x39
        /*0d1e*/ 	.short	(.L_30 - .L_29)


	//   ....[0]....
.L_29:
        /*0d20*/ 	.word	0x00000310
        /*0d24*/ 	.word	0x000000ff
        /*0d28*/ 	.word	0x00000000
        /*0d2c*/ 	.short	0x0100
        /*0d2e*/ 	.byte	0x09
	.zero		1


	//   ....[1]....
        /*0d30*/ 	.word	0x00000320
        /*0d34*/ 	.word	0x000000ff
        /*0d38*/ 	.word	0x00000020
        /*0d3c*/ 	.short	0x0100
        /*0d3e*/ 	.byte	0x09
	.zero		1


	//   ....[2]....
        /*0d40*/ 	.word	0x00000330
        /*0d44*/ 	.word	0x000000ff
        /*0d48*/ 	.word	0x00000008
        /*0d4c*/ 	.short	0x0100
        /*0d4e*/ 	.byte	0x09
	.zero		1


	//   ....[3]....
        /*0d50*/ 	.word	0x00000340
        /*0d54*/ 	.word	0x000000ff
        /*0d58*/ 	.word	0x00000028
        /*0d5c*/ 	.short	0x0100
        /*0d5e*/ 	.byte	0x09
	.zero		1


	//   ....[4]....
        /*0d60*/ 	.word	0x00000350
        /*0d64*/ 	.word	0x000000ff
        /*0d68*/ 	.word	0x00000010
        /*0d6c*/ 	.short	0x0100
        /*0d6e*/ 	.byte	0x09
	.zero		1


	//   ....[5]....
        /*0d70*/ 	.word	0x00000360
        /*0d74*/ 	.word	0x000000ff
        /*0d78*/ 	.word	0x00000030
        /*0d7c*/ 	.short	0x0100
        /*0d7e*/ 	.byte	0x09
	.zero		1


	//   ....[6]....
        /*0d80*/ 	.word	0x00000370
        /*0d84*/ 	.word	0x000000ff
        /*0d88*/ 	.word	0x00000018
        /*0d8c*/ 	.short	0x0100
        /*0d8e*/ 	.byte	0x09
	.zero		1


	//   ....[7]....
        /*0d90*/ 	.word	0x00000380
        /*0d94*/ 	.word	0x000000ff
        /*0d98*/ 	.word	0x00000038
        /*0d9c*/ 	.short	0x0100
        /*0d9e*/ 	.byte	0x09
	.zero		1


	//   ....[8]....
        /*0da0*/ 	.word	0x00000610
        /*0da4*/ 	.word	0x000000ff
        /*0da8*/ 	.word	0x00000070
        /*0dac*/ 	.short	0x0100
        /*0dae*/ 	.byte	0x09
	.zero		1


	//   ....[9]....
        /*0db0*/ 	.word	0x00000620
        /*0db4*/ 	.word	0x000000ff
        /*0db8*/ 	.word	0x00000078
        /*0dbc*/ 	.short	0x0100
        /*0dbe*/ 	.byte	0x09
	.zero		1


	//   ....[10]....
        /*0dc0*/ 	.word	0x00000660
        /*0dc4*/ 	.word	0x000000ff
        /*0dc8*/ 	.word	0x00000050
        /*0dcc*/ 	.short	0x0100
        /*0dce*/ 	.byte	0x0a
	.zero		1


	//   ....[11]....
        /*0dd0*/ 	.word	0x00000680
        /*0dd4*/ 	.word	0x000000ff
        /*0dd8*/ 	.word	0x00000058
        /*0ddc*/ 	.short	0x0100
        /*0dde*/ 	.byte	0x0a
	.zero		1


	//   ....[12]....
        /*0de0*/ 	.word	0x00000690
        /*0de4*/ 	.word	0x000000ff
        /*0de8*/ 	.word	0x00000060
        /*0dec*/ 	.short	0x0100
        /*0dee*/ 	.byte	0x0a
	.zero		1


	//   ....[13]....
        /*0df0*/ 	.word	0x000006a0
        /*0df4*/ 	.word	0x000000ff
        /*0df8*/ 	.word	0x00000068
        /*0dfc*/ 	.short	0x0100
        /*0dfe*/ 	.byte	0x0a
	.zero		1


	//   ....[14]....
        /*0e00*/ 	.word	0x00001650
        /*0e04*/ 	.word	0x000000ff
        /*0e08*/ 	.word	0xfffffff8
        /*0e0c*/ 	.short	0x010a
        /*0e0e*/ 	.byte	0x15
	.zero		1


	//   ....[15]....
        /*0e10*/ 	.word	0x00002020
        /*0e14*/ 	.word	0x000000ff
        /*0e18*/ 	.word	0x00000000
        /*0e1c*/ 	.short	0x010a
        /*0e1e*/ 	.byte	0x04
	.zero		1


	//   ....[16]....
        /*0e20*/ 	.word	0x00002060
        /*0e24*/ 	.word	0x000000ff
        /*0e28*/ 	.word	0x00000000
        /*0e2c*/ 	.short	0x010a
        /*0e2e*/ 	.byte	0x04
	.zero		1


	//   ....[17]....
        /*0e30*/ 	.word	0x00003300
        /*0e34*/ 	.word	0x000000ff
        /*0e38*/ 	.word	0x00000000
        /*0e3c*/ 	.short	0x010a
        /*0e3e*/ 	.byte	0x08
	.zero		1


	//   ....[18]....
        /*0e40*/ 	.word	0x00003340
        /*0e44*/ 	.word	0x000000ff
        /*0e48*/ 	.word	0x00000000
        /*0e4c*/ 	.short	0x010a
        /*0e4e*/ 	.byte	0x08
	.zero		1


	//   ....[19]....
        /*0e50*/ 	.word	0x00004440
        /*0e54*/ 	.word	0x000000ff
        /*0e58*/ 	.word	0x00000000
        /*0e5c*/ 	.short	0x0101
        /*0e5e*/ 	.byte	0x06
	.zero		1


	//   ....[20]....
        /*0e60*/ 	.word	0x000054b0
        /*0e64*/ 	.word	0x000000e5
        /*0e68*/ 	.word	0x00000000
        /*0e6c*/ 	.short	0x0101
        /*0e6e*/ 	.byte	0x1c
	.zero		1


	//   ....[21]....
        /*0e70*/ 	.word	0x000055b0
        /*0e74*/ 	.word	0x000000ff
        /*0e78*/ 	.word	0x00000000
        /*0e7c*/ 	.short	0x0101
        /*0e7e*/ 	.byte	0x04
	.zero		1


	//   ....[22]....
        /*0e80*/ 	.word	0x00005630
        /*0e84*/ 	.word	0x000000ff
        /*0e88*/ 	.word	0x00000008
        /*0e8c*/ 	.short	0x010a
        /*0e8e*/ 	.byte	0x15
	.zero		1


	//   ....[23]....
        /*0e90*/ 	.word	0x0000e770
        /*0e94*/ 	.word	0x00000000
        /*0e98*/ 	.word	0x00000000
        /*0e9c*/ 	.short	0x0101
        /*0e9e*/ 	.byte	0x1c
	.zero		1


	//   ....[24]....
        /*0ea0*/ 	.word	0x0000f270
        /*0ea4*/ 	.word	0x0000000b
        /*0ea8*/ 	.word	0x00000020
        /*0eac*/ 	.short	0x010a
        /*0eae*/ 	.byte	0x3f
	.zero		1


	//   ....[25]....
        /*0eb0*/ 	.word	0x0000f630
        /*0eb4*/ 	.word	0x00000002
        /*0eb8*/ 	.word	0x00000078
        /*0ebc*/ 	.short	0x0101
        /*0ebe*/ 	.byte	0x3f
	.zero		1


	//   ....[26]....
        /*0ec0*/ 	.word	0x0000fe50
        /*0ec4*/ 	.word	0x00000005
        /*0ec8*/ 	.word	0x00000000
        /*0ecc*/ 	.short	0x010a
        /*0ece*/ 	.byte	0x3f
	.zero		1


	//   ....[27]....
        /*0ed0*/ 	.word	0x0000fed0
        /*0ed4*/ 	.word	0x00000007
        /*0ed8*/ 	.word	0x00000000
        /*0edc*/ 	.short	0x010a
        /*0ede*/ 	.byte	0x3f
	.zero		1


	//   ....[28]....
        /*0ee0*/ 	.word	0x0000ff60
        /*0ee4*/ 	.word	0x00000006
        /*0ee8*/ 	.word	0x00000000
        /*0eec*/ 	.short	0x010a
        /*0eee*/ 	.byte	0x3f
	.zero		1


	//   ....[29]....
        /*0ef0*/ 	.word	0x0000fff0
        /*0ef4*/ 	.word	0x00000003
        /*0ef8*/ 	.word	0x00000000
        /*0efc*/ 	.short	0x010a
        /*0efe*/ 	.byte	0x3f
	.zero		1


	//   ....[30]....
        /*0f00*/ 	.word	0x00010060
        /*0f04*/ 	.word	0x00000003
        /*0f08*/ 	.word	0xfffffff8
        /*0f0c*/ 	.short	0x010a
        /*0f0e*/ 	.byte	0x3f
	.zero		1


	//   ....[31]....
        /*0f10*/ 	.word	0x000100c0
        /*0f14*/ 	.word	0x00000003
        /*0f18*/ 	.word	0x00000000
        /*0f1c*/ 	.short	0x010a
        /*0f1e*/ 	.byte	0x3f
	.zero		1


	//   ....[32]....
        /*0f20*/ 	.word	0x00010130
        /*0f24*/ 	.word	0x00000000
        /*0f28*/ 	.word	0x00000000
        /*0f2c*/ 	.short	0x010a
        /*0f2e*/ 	.byte	0x3f
	.zero		1


	//   ....[33]....
        /*0f30*/ 	.word	0x000101a0
        /*0f34*/ 	.word	0x00000019
        /*0f38*/ 	.word	0x00000008
        /*0f3c*/ 	.short	0x010a
        /*0f3e*/ 	.byte	0x3f
	.zero		1


	//   ....[34]....
        /*0f40*/ 	.word	0x00010270
        /*0f44*/ 	.word	0x0000000b
        /*0f48*/ 	.word	0x00000020
        /*0f4c*/ 	.short	0x010a
        /*0f4e*/ 	.byte	0x3f
	.zero		1


	//   ....[35]....
        /*0f50*/ 	.word	0x00010350
        /*0f54*/ 	.word	0x00000005
        /*0f58*/ 	.word	0x00000000
        /*0f5c*/ 	.short	0x010a
        /*0f5e*/ 	.byte	0x3f
	.zero		1


	//   ....[36]....
        /*0f60*/ 	.word	0x000103a0
        /*0f64*/ 	.word	0x00000007
        /*0f68*/ 	.word	0x00000000
        /*0f6c*/ 	.short	0x010a
        /*0f6e*/ 	.byte	0x3f
	.zero		1


	//   ....[37]....
        /*0f70*/ 	.word	0x000103f0
        /*0f74*/ 	.word	0x00000006
        /*0f78*/ 	.word	0x00000000
        /*0f7c*/ 	.short	0x010a
        /*0f7e*/ 	.byte	0x3f
	.zero		1


	//----- nvinfo : EIATTR_NUM_MBARRIERS
	.align		4
.L_30:
        /*0f80*/ 	.byte	0x03, 0x38
        /*0f82*/ 	.short	0x000e


	//----- nvinfo : EIATTR_EXIT_INSTR_OFFSETS
	.align		4
        /*0f84*/ 	.byte	0x04, 0x1c
        /*0f86*/ 	.short	(.L_32 - .L_31)


	//   ....[0]....
.L_31:
        /*0f88*/ 	.word	0x000012f0


	//   ....[1]....
        /*0f8c*/ 	.word	0x00001350


	//   ....[2]....
        /*0f90*/ 	.word	0x0000ef80


	//   ....[3]....
        /*0f94*/ 	.word	0x0000efb0


	//   ....[4]....
        /*0f98*/ 	.word	0x00010040


	//----- nvinfo : EIATTR_MAX_THREADS
	.align		4
.L_32:
        /*0f9c*/ 	.byte	0x04, 0x05
        /*0f9e*/ 	.short	(.L_34 - .L_33)
.L_33:
        /*0fa0*/ 	.word	0x00000180
        /*0fa4*/ 	.word	0x00000001
        /*0fa8*/ 	.word	0x00000001


	//----- nvinfo : EIATTR_CRS_STACK_SIZE
	.align		4
.L_34:
        /*0fac*/ 	.byte	0x04, 0x1e
        /*0fae*/ 	.short	(.L_36 - .L_35)
.L_35:
        /*0fb0*/ 	.word	0x00000000


	//----- nvinfo : EIATTR_CBANK_PARAM_SIZE
	.align		4
.L_36:
        /*0fb4*/ 	.byte	0x03, 0x19
        /*0fb6*/ 	.short	0x0470


	//----- nvinfo : EIATTR_PARAM_CBANK
	.align		4
        /*0fb8*/ 	.byte	0x04, 0x0a
        /*0fba*/ 	.short	(.L_38 - .L_37)
	.align		4
.L_37:
        /*0fbc*/ 	.word	index@(.nv.constant0._ZN7cutlass13device_kernelINS_4gemm6kernel13GemmUniversalIN4cute5tupleIJiiiiEEENS1_10collective13CollectiveMmaINS1_37MainloopSm90TmaGmmaWarpSpecializedFP8ILi4ENS5_IJNS4_1CILi1EEESB_SB_EEENS1_32KernelTmaWarpSpecializedPingpongEEENS5_IJNSA_ILi64EEENSA_ILi256EEENSA_ILi128EEEEEENS_12float_e4m3_tENS5_IJlSB_lEEESJ_SK_NS4_8TiledMMAINS4_8MMA_AtomIJNS4_4SM904GMMA31MMA_64x256x32_F32E4M3E4M3_SS_TNILNSO_7ScaleInE1ELSQ_1EEEEEENS4_6LayoutISC_NS5_IJNSA_ILi0EEESU_SU_EEEEENS5_IJNS4_10UnderscoreESX_SX_EEEEENS4_13SM90_TMA_LOADENS4_14ComposedLayoutINS4_7SwizzleILi3ELi4ELi3EEENS4_18smem_ptr_flag_bitsILi8EEENST_INS5_IJNSA_ILi8EEESH_EEENS5_IJSH_SB_EEEEEEEvNS4_8identityES10_S1A_vS1B_EENS_8epilogue10collective6detail29Sm90TmaWarpSpecializedAdapterINS1E_15DefaultEpilogueISJ_SK_SK_NS1D_6thread17LinearCombinationISJ_Li1EffLNS1I_9ScaleType4KindE0ELNS_15FloatRoundStyleE2ESJ_EENS1_15EpilogueDefaultEEEEEvvEEEEvNT_6ParamsE)
        /*0fc0*/ 	.short	0x0210
        /*0fc2*/ 	.short	0x0470


	//----- nvinfo : EIATTR_SW_WAR
	.align		4
.L_38:
        /*0fc4*/ 	.byte	0x04, 0x36
        /*0fc6*/ 	.short	(.L_40 - .L_39)
.L_39:
        /*0fc8*/ 	.word	0x00000008
.L_40:


//--------------------- .nv.callgraph             --------------------------
	.section	.nv.callgraph,"",@"SHT_CUDA_CALLGRAPH"
	.align	4
	.sectionentsize	8
	.align		4
        /*0000*/ 	.word	0x00000000
	.align		4
        /*0004*/ 	.word	0xffffffff
	.align		4
        /*0008*/ 	.word	0x00000000
	.align		4
        /*000c*/ 	.word	0xfffffffe
	.align		4
        /*0010*/ 	.word	0x00000000
	.align		4
        /*0014*/ 	.word	0xfffffffd
	.align		4
        /*0018*/ 	.word	0x00000000
	.align		4
        /*001c*/ 	.word	0xfffffffc


//--------------------- .nv.constant4             --------------------------
	.section	.nv.constant4,"a",@progbits
	.align	8
	.align		8
.nv.constant4:
        /*0000*/ 	.dword	_ZN39_INTERNAL_b77805b2_4_k_cu_1aa1ecc1_30854cuda3std3__45__cpo5beginE
	.align		8
        /*0008*/ 	.dword	_ZN39_INTERNAL_b77805b2_4_k_cu_1aa1ecc1_30854cuda3std3__45__cpo3endE
	.align		8
        /*0010*/ 	.dword	_ZN39_INTERNAL_b77805b2_4_k_cu_1aa1ecc1_30854cuda3std3__45__cpo6cbeginE
	.align		8
        /*0018*/ 	.dword	_ZN39_INTERNAL_b77805b2_4_k_cu_1aa1ecc1_30854cuda3std3__45__cpo4cendE
	.align		8
        /*0020*/ 	.dword	_ZN39_INTERNAL_b77805b2_4_k_cu_1aa1ecc1_30854cuda3std3__441_GLOBAL__N__b77805b2_4_k_cu_1aa1ecc1_30856ignoreE
	.align		8
        /*0028*/ 	.dword	_ZN39_INTERNAL_b77805b2_4_k_cu_1aa1ecc1_30854cuda3std3__419piecewise_constructE
	.align		8
        /*0030*/ 	.dword	_ZN39_INTERNAL_b77805b2_4_k_cu_1aa1ecc1_30854cuda3std3__48in_placeE
	.align		8
        /*0038*/ 	.dword	_ZN39_INTERNAL_b77805b2_4_k_cu_1aa1ecc1_30854cuda3std6ranges3__45__cpo4swapE
	.align		8
        /*0040*/ 	.dword	_ZN39_INTERNAL_b77805b2_4_k_cu_1aa1ecc1_30854cuda3std6ranges3__45__cpo9iter_moveE
	.align		8
        /*0048*/ 	.dword	_ZN39_INTERNAL_b77805b2_4_k_cu_1aa1ecc1_30854cute7productE
	.align		8
        /*0050*/ 	.dword	_ZN39_INTERNAL_b77805b2_4_k_cu_1aa1ecc1_30854cute1_E


//--------------------- .text._ZN7cutlass13device_kernelINS_4gemm6kernel13GemmUniversalIN4cute5tupleIJiiiiEEENS1_10collective13CollectiveMmaINS1_37MainloopSm90TmaGmmaWarpSpecializedFP8ILi4ENS5_IJNS4_1CILi1EEESB_SB_EEENS1_32KernelTmaWarpSpecializedPingpongEEENS5_IJNSA_ILi64EEENSA_ILi256EEENSA_ILi128EEEEEENS_12float_e4m3_tENS5_IJlSB_lEEESJ_SK_NS4_8TiledMMAINS4_8MMA_AtomIJNS4_4SM904GMMA31MMA_64x256x32_F32E4M3E4M3_SS_TNILNSO_7ScaleInE1ELSQ_1EEEEEENS4_6LayoutISC_NS5_IJNSA_ILi0EEESU_SU_EEEEENS5_IJNS4_10UnderscoreESX_SX_EEEEENS4_13SM90_TMA_LOADENS4_14ComposedLayoutINS4_7SwizzleILi3ELi4ELi3EEENS4_18smem_ptr_flag_bitsILi8EEENST_INS5_IJNSA_ILi8EEESH_EEENS5_IJSH_SB_EEEEEEEvNS4_8identityES10_S1A_vS1B_EENS_8epilogue10collective6detail29Sm90TmaWarpSpecializedAdapterINS1E_15DefaultEpilogueISJ_SK_SK_NS1D_6thread17LinearCombinationISJ_Li1EffLNS1I_9ScaleType4KindE0ELNS_15FloatRoundStyleE2ESJ_EENS1_15EpilogueDefaultEEEEEvvEEEEvNT_6ParamsE --------------------------
	.section	.text._ZN7cutlass13device_kernelINS_4gemm6kernel13GemmUniversalIN4cute5tupleIJiiiiEEENS1_10collective13CollectiveMmaINS1_37MainloopSm90TmaGmmaWarpSpecializedFP8ILi4ENS5_IJNS4_1CILi1EEESB_SB_EEENS1_32KernelTmaWarpSpecializedPingpongEEENS5_IJNSA_ILi64EEENSA_ILi256EEENSA_ILi128EEEEEENS_12float_e4m3_tENS5_IJlSB_lEEESJ_SK_NS4_8TiledMMAINS4_8MMA_AtomIJNS4_4SM904GMMA31MMA_64x256x32_F32E4M3E4M3_SS_TNILNSO_7ScaleInE1ELSQ_1EEEEEENS4_6LayoutISC_NS5_IJNSA_ILi0EEESU_SU_EEEEENS5_IJNS4_10UnderscoreESX_SX_EEEEENS4_13SM90_TMA_LOADENS4_14ComposedLayoutINS4_7SwizzleILi3ELi4ELi3EEENS4_18smem_ptr_flag_bitsILi8EEENST_INS5_IJNSA_ILi8EEESH_EEENS5_IJSH_SB_EEEEEEEvNS4_8identityES10_S1A_vS1B_EENS_8epilogue10collective6detail29Sm90TmaWarpSpecializedAdapterINS1E_15DefaultEpilogueISJ_SK_SK_NS1D_6thread17LinearCombinationISJ_Li1EffLNS1I_9ScaleType4KindE0ELNS_15FloatRoundStyleE2ESJ_EENS1_15EpilogueDefaultEEEEEvvEEEEvNT_6ParamsE,"ax",@progbits
	.align	128
.text._ZN7cutlass13device_kernelINS_4gemm6kernel13GemmUniversalIN4cute5tupleIJiiiiEEENS1_10collective13CollectiveMmaINS1_37MainloopSm90TmaGmmaWarpSpecializedFP8ILi4ENS5_IJNS4_1CILi1EEESB_SB_EEENS1_32KernelTmaWarpSpecializedPingpongEEENS5_IJNSA_ILi64EEENSA_ILi256EEENSA_ILi128EEEEEENS_12float_e4m3_tENS5_IJlSB_lEEESJ_SK_NS4_8TiledMMAINS4_8MMA_AtomIJNS4_4SM904GMMA31MMA_64x256x32_F32E4M3E4M3_SS_TNILNSO_7ScaleInE1ELSQ_1EEEEEENS4_6LayoutISC_NS5_IJNSA_ILi0EEESU_SU_EEEEENS5_IJNS4_10UnderscoreESX_SX_EEEEENS4_13SM90_TMA_LOADENS4_14ComposedLayoutINS4_7SwizzleILi3ELi4ELi3EEENS4_18smem_ptr_flag_bitsILi8EEENST_INS5_IJNSA_ILi8EEESH_EEENS5_IJSH_SB_EEEEEEEvNS4_8identityES10_S1A_vS1B_EENS_8epilogue10collective6detail29Sm90TmaWarpSpecializedAdapterINS1E_15DefaultEpilogueISJ_SK_SK_NS1D_6thread17LinearCombinationISJ_Li1EffLNS1I_9ScaleType4KindE0ELNS_15FloatRoundStyleE2ESJ_EENS1_15EpilogueDefaultEEEEEvvEEEEvNT_6ParamsE:
        .type           _ZN7cutlass13device_kernelINS_4gemm6kernel13GemmUniversalIN4cute5tupleIJiiiiEEENS1_10collective13CollectiveMmaINS1_37MainloopSm90TmaGmmaWarpSpecializedFP8ILi4ENS5_IJNS4_1CILi1EEESB_SB_EEENS1_32KernelTmaWarpSpecializedPingpongEEENS5_IJNSA_ILi64EEENSA_ILi256EEENSA_ILi128EEEEEENS_12float_e4m3_tENS5_IJlSB_lEEESJ_SK_NS4_8TiledMMAINS4_8MMA_AtomIJNS4_4SM904GMMA31MMA_64x256x32_F32E4M3E4M3_SS_TNILNSO_7ScaleInE1ELSQ_1EEEEEENS4_6LayoutISC_NS5_IJNSA_ILi0EEESU_SU_EEEEENS5_IJNS4_10UnderscoreESX_SX_EEEEENS4_13SM90_TMA_LOADENS4_14ComposedLayoutINS4_7SwizzleILi3ELi4ELi3EEENS4_18smem_ptr_flag_bitsILi8EEENST_INS5_IJNSA_ILi8EEESH_EEENS5_IJSH_SB_EEEEEEEvNS4_8identityES10_S1A_vS1B_EENS_8epilogue10collective6detail29Sm90TmaWarpSpecializedAdapterINS1E_15DefaultEpilogueISJ_SK_SK_NS1D_6thread17LinearCombinationISJ_Li1EffLNS1I_9ScaleType4KindE0ELNS_15FloatRoundStyleE2ESJ_EENS1_15EpilogueDefaultEEEEEvvEEEEvNT_6ParamsE,@function
        .size           _ZN7cutlass13device_kernelINS_4gemm6kernel13GemmUniversalIN4cute5tupleIJiiiiEEENS1_10collective13CollectiveMmaINS1_37MainloopSm90TmaGmmaWarpSpecializedFP8ILi4ENS5_IJNS4_1CILi1EEESB_SB_EEENS1_32KernelTmaWarpSpecializedPingpongEEENS5_IJNSA_ILi64EEENSA_ILi256EEENSA_ILi128EEEEEENS_12float_e4m3_tENS5_IJlSB_lEEESJ_SK_NS4_8TiledMMAINS4_8MMA_AtomIJNS4_4SM904GMMA31MMA_64x256x32_F32E4M3E4M3_SS_TNILNSO_7ScaleInE1ELSQ_1EEEEEENS4_6LayoutISC_NS5_IJNSA_ILi0EEESU_SU_EEEEENS5_IJNS4_10UnderscoreESX_SX_EEEEENS4_13SM90_TMA_LOADENS4_14ComposedLayoutINS4_7SwizzleILi3ELi4ELi3EEENS4_18smem_ptr_flag_bitsILi8EEENST_INS5_IJNSA_ILi8EEESH_EEENS5_IJSH_SB_EEEEEEEvNS4_8identityES10_S1A_vS1B_EENS_8epilogue10collective6detail29Sm90TmaWarpSpecializedAdapterINS1E_15DefaultEpilogueISJ_SK_SK_NS1D_6thread17LinearCombinationISJ_Li1EffLNS1I_9ScaleType4KindE0ELNS_15FloatRoundStyleE2ESJ_EENS1_15EpilogueDefaultEEEEEvvEEEEvNT_6ParamsE,(.L_x_331 - _ZN7cutlass13device_kernelINS_4gemm6kernel13GemmUniversalIN4cute5tupleIJiiiiEEENS1_10collective13CollectiveMmaINS1_37MainloopSm90TmaGmmaWarpSpecializedFP8ILi4ENS5_IJNS4_1CILi1EEESB_SB_EEENS1_32KernelTmaWarpSpecializedPingpongEEENS5_IJNSA_ILi64EEENSA_ILi256EEENSA_ILi128EEEEEENS_12float_e4m3_tENS5_IJlSB_lEEESJ_SK_NS4_8TiledMMAINS4_8MMA_AtomIJNS4_4SM904GMMA31MMA_64x256x32_F32E4M3E4M3_SS_TNILNSO_7ScaleInE1ELSQ_1EEEEEENS4_6LayoutISC_NS5_IJNSA_ILi0EEESU_SU_EEEEENS5_IJNS4_10UnderscoreESX_SX_EEEEENS4_13SM90_TMA_LOADENS4_14ComposedLayoutINS4_7SwizzleILi3ELi4ELi3EEENS4_18smem_ptr_flag_bitsILi8EEENST_INS5_IJNSA_ILi8EEESH_EEENS5_IJSH_SB_EEEEEEEvNS4_8identityES10_S1A_vS1B_EENS_8epilogue10collective6detail29Sm90TmaWarpSpecializedAdapterINS1E_15DefaultEpilogueISJ_SK_SK_NS1D_6thread17LinearCombinationISJ_Li1EffLNS1I_9ScaleType4KindE0ELNS_15FloatRoundStyleE2ESJ_EENS1_15EpilogueDefaultEEEEEvvEEEEvNT_6ParamsE)
        .other          _ZN7cutlass13device_kernelINS_4gemm6kernel13GemmUniversalIN4cute5tupleIJiiiiEEENS1_10collective13CollectiveMmaINS1_37MainloopSm90TmaGmmaWarpSpecializedFP8ILi4ENS5_IJNS4_1CILi1EEESB_SB_EEENS1_32KernelTmaWarpSpecializedPingpongEEENS5_IJNSA_ILi64EEENSA_ILi256EEENSA_ILi128EEEEEENS_12float_e4m3_tENS5_IJlSB_lEEESJ_SK_NS4_8TiledMMAINS4_8MMA_AtomIJNS4_4SM904GMMA31MMA_64x256x32_F32E4M3E4M3_SS_TNILNSO_7ScaleInE1ELSQ_1EEEEEENS4_6LayoutISC_NS5_IJNSA_ILi0EEESU_SU_EEEEENS5_IJNS4_10UnderscoreESX_SX_EEEEENS4_13SM90_TMA_LOADENS4_14ComposedLayoutINS4_7SwizzleILi3ELi4ELi3EEENS4_18smem_ptr_flag_bitsILi8EEENST_INS5_IJNSA_ILi8EEESH_EEENS5_IJSH_SB_EEEEEEEvNS4_8identityES10_S1A_vS1B_EENS_8epilogue10collective6detail29Sm90TmaWarpSpecializedAdapterINS1E_15DefaultEpilogueISJ_SK_SK_NS1D_6thread17LinearCombinationISJ_Li1EffLNS1I_9ScaleType4KindE0ELNS_15FloatRoundStyleE2ESJ_EENS1_15EpilogueDefaultEEEEEvvEEEEvNT_6ParamsE,@"STO_CUDA_ENTRY STV_DEFAULT"
_ZN7cutlass13device_kernelINS_4gemm6kernel13GemmUniversalIN4cute5tupleIJiiiiEEENS1_10collective13CollectiveMmaINS1_37MainloopSm90TmaGmmaWarpSpecializedFP8ILi4ENS5_IJNS4_1CILi1EEESB_SB_EEENS1_32KernelTmaWarpSpecializedPingpongEEENS5_IJNSA_ILi64EEENSA_ILi256EEENSA_ILi128EEEEEENS_12float_e4m3_tENS5_IJlSB_lEEESJ_SK_NS4_8TiledMMAINS4_8MMA_AtomIJNS4_4SM904GMMA31MMA_64x256x32_F32E4M3E4M3_SS_TNILNSO_7ScaleInE1ELSQ_1EEEEEENS4_6LayoutISC_NS5_IJNSA_ILi0EEESU_SU_EEEEENS5_IJNS4_10UnderscoreESX_SX_EEEEENS4_13SM90_TMA_LOADENS4_14ComposedLayoutINS4_7SwizzleILi3ELi4ELi3EEENS4_18smem_ptr_flag_bitsILi8EEENST_INS5_IJNSA_ILi8EEESH_EEENS5_IJSH_SB_EEEEEEEvNS4_8identityES10_S1A_vS1B_EENS_8epilogue10collective6detail29Sm90TmaWarpSpecializedAdapterINS1E_15DefaultEpilogueISJ_SK_SK_NS1D_6thread17LinearCombinationISJ_Li1EffLNS1I_9ScaleType4KindE0ELNS_15FloatRoundStyleE2ESJ_EENS1_15EpilogueDefaultEEEEEvvEEEEvNT_6ParamsE:
[----:B------:R-:W0:Y:S02]  /*0000*/  LDC R1, c[0x0][0x28] ;  /* 0x00000a00ff017b82 */ /* 0x000e240000000800 */
[----:B0-----:R-:W-:Y:S01]  /*0010*/  VIADD R1, R1, 0xfffffef8 ;  /* 0xfffffef801017836 */ /* 0x001fe20000000000 */
[----:B------:R-:W0:Y:S01]  /*0020*/  S2R R2, SR_TID.X ;  /* 0x0000000000027919 */ /* 0x000e220000002100 */
[----:B------:R-:W-:Y:S01]  /*0030*/  ELECT P0, URZ, PT ;  /* 0x00000000003f782f */ /* 0x000fe20003800000 */
[----:B------:R-:W-:Y:S01]  /*0040*/  BSSY B0, `(.L_x_0) ;  /* 0x0000014000007945 */ /* 0x000fe20003800000 */
[----:B0-----:R-:W-:-:S05]  /*0050*/  SHF.R.U32.HI R0, RZ, 0x5, R2 ;  /* 0x00000005ff007819 */ /* 0x001fca0000011602 */
[----:B------:R-:W0:Y:S02]  /*0060*/  SHFL.IDX PT, R3, R0, RZ, 0x1f ;  /* 0x00001fff00037589 */ /* 0x000e2400000e0000 */
[----:B0-----:R-:W-:Y:S02]  /*0070*/  R2UR UR8, R3 ;  /* 0x00000000030872ca */ /* 0x001fe400000e0000 */
[----:B------:R-:W-:-:S05]  /*0080*/  SHF.R.U32.HI R3, RZ, 0x7, R2 ;  /* 0x00000007ff037819 */ /* 0x000fca0000011602 */
[----:B------:R0:W1:Y:S06]  /*0090*/  SHFL.IDX PT, R4, R3, RZ, 0x1f ;  /* 0x00001fff03047589 */ /* 0x00006c00000e0000 */
[----:B------:R-:W-:Y:S02]  /*00a0*/  USHF.R.S32.HI UR4, URZ, 0x1f, UR8 ;  /* 0x0000001f3f047899 */ /* 0x000fe40008011408 */
[----:B------:R-:W-:Y:S02]  /*00b0*/  ISETP.NE.OR P0, PT, RZ, UR8, !P0 ;  /* 0x00000008ff007c0c */ /* 0x000fe4000c705670 */
[----:B------:R-:W-:-:S04]  /*00c0*/  ULEA.HI UR4, UR4, UR8, URZ, 0x2 ;  /* 0x0000000804047291 */ /* 0x000fc8000f8f103f */
[----:B------:R-:W-:-:S04]  /*00d0*/  ULOP3.LUT UR4, UR4, 0xfffffffc, URZ, 0xc0, !UPT ;  /* 0xfffffffc04047892 */ /* 0x000fc8000f8ec03f */
[----:B------:R-:W-:-:S03]  /*00e0*/  UIADD3 UR8, UR8, -UR4, URZ ;  /* 0x8000000408087290 */ /* 0x000fc6000fffe03f */
[----:B0-----:R-:W-:Y:S09]  /*00f0*/  @P0 BRA `(.L_x_1) ;  /* 0x0000000000200947 */ /* 0x001ff20003800000 */
[----:B------:R-:W-:Y:S02]  /*0100*/  ULDC.64 UR4, c[0x0][0x198] ;  /* 0x0000660000047ab9 */ /* 0x000fe40000000a00 */
[----:B------:R-:W-:Y:S02]  /*0110*/  UIADD3 UR6, UP0, UR4, 0xf0, URZ ;  /* 0x000000f004067890 */ /* 0x000fe4000ff1e03f */
[----:B------:R-:W-:Y:S02]  /*0120*/  UIADD3 UR4, UP1, UR4, 0x1f0, URZ ;  /* 0x000001f004047890 */ /* 0x000fe4000ff3e03f */
[----:B------:R-:W-:Y:S02]  /*0130*/  UIADD3.X UR7, URZ, UR5, URZ, UP0, !UPT ;  /* 0x000000053f077290 */ /* 0x000fe400087fe43f */
[----:B------:R-:W-:-:S07]  /*0140*/  UIADD3.X UR5, URZ, UR5, URZ, UP1, !UPT ;  /* 0x000000053f057290 */ /* 0x000fce0008ffe43f */
[----:B------:R0:W-:Y:S02]  /*0150*/  UTMACCTL.PF [UR6] ;  /* 0x00000000060079b9 */ /* 0x0001e40008040000 */
[----:B------:R0:W-:Y:S02]  /*0160*/  UTMACCTL.PF [UR4] ;  /* 0x00000000040079b9 */ /* 0x0001e40008040000 */
[----:B0-----:R-:W-:Y:S01]  /*0170*/  NOP ;  /* 0x0000000000007918 */ /* 0x001fe20000000000 */
.L_x_1:
[----:B------:R-:W-:Y:S05]  /*0180*/  BSYNC B0 ;  /* 0x0000000000007941 */ /* 0x000fea0003800000 */
.L_x_0:
[----:B------:R-:W0:Y:S01]  /*0190*/  SHFL.IDX PT, R5, R0, RZ, 0x1f ;  /* 0x00001fff00057589 */ /* 0x000e2200000e0000 */
[----:B-1----:R-:W-:Y:S01]  /*01a0*/  R2UR UR22, R4 ;  /* 0x00000000041672ca */ /* 0x002fe200000e0000 */
[----:B------:R-:W-:-:S04]  /*01b0*/  UISETP.NE.AND UP0, UPT, UR8, 0x3, UPT ;  /* 0x000000030800788c */ /* 0x000fc8000bf05270 */
[----:B------:R-:W-:-:S08]  /*01c0*/  UISETP.EQ.OR UP0, UPT, UR8, URZ, !UP0 ;  /* 0x0000003f0800728c */ /* 0x000fd0000c702670 */
[----:B------:R-:W-:Y:S02]  /*01d0*/  UIADD3 UR20, UR22, -0x1, URZ ;  /* 0xffffffff16147890 */ /* 0x000fe4000fffe03f */
[----:B------:R-:W-:Y:S02]  /*01e0*/  UISETP.EQ.AND UP0, UPT, UR22, URZ, UP0 ;  /* 0x0000003f1600728c */ /* 0x000fe40008702270 */
[----:B------:R-:W-:Y:S02]  /*01f0*/  UISETP.GE.U32.AND UP1, UPT, UR20, 0x2, UPT ;  /* 0x000000021400788c */ /* 0x000fe4000bf26070 */
[----:B------:R-:W-:Y:S01]  /*0200*/  USEL UR13, URZ, 0x1, !UP0 ;  /* 0x000000013f0d7887 */ /* 0x000fe2000c000000 */
[----:B0-----:R-:W-:-:S03]  /*0210*/  ISETP.NE.AND P0, PT, R5, RZ, PT ;  /* 0x000000ff0500720c */ /* 0x001fc60003f05270 */
[----:B------:R-:W-:-:S10]  /*0220*/  USEL UR13, UR13, 0x2, UP1 ;  /* 0x000000020d0d7887 */ /* 0x000fd40008800000 */
[----:B------:R-:W-:Y:S05]  /*0230*/  @P0 BRA `(.L_x_2) ;  /* 0x0000000000580947 */ /* 0x000fea0003800000 */
[----:B------:R-:W0:Y:S01]  /*0240*/  S2UR UR9, SR_CgaCtaId ;  /* 0x00000000000979c3 */ /* 0x000e220000008800 */
[----:B------:R-:W-:Y:S01]  /*0250*/  UMOV UR4, 0x400 ;  /* 0x0000040000047882 */ /* 0x000fe20000000000 */
[----:B------:R-:W-:Y:S01]  /*0260*/  UMOV UR5, 0x1 ;  /* 0x0000000100057882 */ /* 0x000fe20000000000 */
[----:B------:R-:W-:Y:S01]  /*0270*/  UMOV UR6, 0x80 ;  /* 0x0000008000067882 */ /* 0x000fe20000000000 */
[----:B------:R-:W-:Y:S01]  /*0280*/  ELECT P0, URZ, PT ;  /* 0x00000000003f782f */ /* 0x000fe20003800000 */
[----:B------:R-:W-:-:S04]  /*0290*/  UIADD3 UR6, -UR6, 0x100000, URZ ;  /* 0x0010000006067890 */ /* 0x000fc8000fffe13f */
[----:B------:R-:W-:Y:S02]  /*02a0*/  USHF.L.U32 UR7, UR6, 0xb, URZ ;  /* 0x0000000b06077899 */ /* 0x000fe4000800063f */
[----:B------:R-:W-:Y:S02]  /*02b0*/  USHF.L.U32 UR6, UR6, 0x1, URZ ;  /* 0x0000000106067899 */ /* 0x000fe4000800063f */
[----:B0-----:R-:W-:Y:S02]  /*02c0*/  ULEA UR9, UR9, UR4, 0x18 ;  /* 0x0000000409097291 */ /* 0x001fe4000f8ec03f */
[----:B------:R-:W-:-:S04]  /*02d0*/  UIADD3 UR4, -UR5, 0x100000, URZ ;  /* 0x0010000005047890 */ /* 0x000fc8000fffe13f */
[----:B------:R-:W-:Y:S02]  /*02e0*/  USHF.L.U32 UR5, UR4, 0xb, URZ ;  /* 0x0000000b04057899 */ /* 0x000fe4000800063f */
[----:B------:R-:W-:Y:S01]  /*02f0*/  USHF.L.U32 UR4, UR4, 0x1, URZ ;  /* 0x0000000104047899 */ /* 0x000fe2000800063f */
[----:B------:R-:W0:Y:S11]  /*0300*/  FENCE.VIEW.ASYNC.S ;  /* 0x00000000000073c6 */ /* 0x000e360000000000 */
[----:B0-----:R0:W1:Y:S01]  /*0310*/  SYNCS.EXCH.64 URZ, [UR9], UR4 ;  /* 0x00000004093f75b2 */ /* 0x0010620008000100 */
[----:B------:R0:W2:Y:S01]  /*0320*/  SYNCS.EXCH.64 URZ, [UR9+0x20], UR6 ;  /* 0x00002006093f75b2 */ /* 0x0000a20008000100 */
[----:B------:R0:W3:Y:S01]  /*0330*/  SYNCS.EXCH.64 URZ, [UR9+0x8], UR4 ;  /* 0x00000804093f75b2 */ /* 0x0000e20008000100 */
[----:B------:R0:W4:Y:S01]  /*0340*/  SYNCS.EXCH.64 URZ, [UR9+0x28], UR6 ;  /* 0x00002806093f75b2 */ /* 0x0001220008000100 */
[----:B------:R0:W0:Y:S01]  /*0350*/  SYNCS.EXCH.64 URZ, [UR9+0x10], UR4 ;  /* 0x00001004093f75b2 */ /* 0x0000220008000100 */
[----:B------:R0:W0:Y:S01]  /*0360*/  SYNCS.EXCH.64 URZ, [UR9+0x30], UR6 ;  /* 0x00003006093f75b2 */ /* 0x0000220008000100 */
[----:B------:R0:W0:Y:S01]  /*0370*/  SYNCS.EXCH.64 URZ, [UR9+0x18], UR4 ;  /* 0x00001804093f75b2 */ /* 0x0000220008000100 */
[----:B------:R0:W0:Y:S01]  /*0380*/  SYNCS.EXCH.64 URZ, [UR9+0x38], UR6 ;  /* 0x00003806093f75b2 */ /* 0x0000220008000100 */
[----:B------:R-:W-:Y:S01]  /*0390*/  NOP ;  /* 0x0000000000007918 */ /* 0x000fe20000000000 */
.L_x_2:
[----:B------:R-:W5:Y:S01]  /*03a0*/  SHFL.IDX PT, R5, R0, RZ, 0x1f ;  /* 0x00001fff00057589 */ /* 0x000f6200000e0000 */
[----:B------:R-:W-:Y:S01]  /*03b0*/  ELECT P0, URZ, PT ;  /* 0x00000000003f782f */ /* 0x000fe20003800000 */
[----:B------:R-:W-:Y:S01]  /*03c0*/  NOP ;  /* 0x0000000000007918 */ /* 0x000fe20000000000 */
[----:B------:R-:W-:Y:S01]  /*03d0*/  ELECT P1, URZ, PT ;  /* 0x00000000003f782f */ /* 0x000fe20003820000 */
[----:B------:R-:W1:Y:S01]  /*03e0*/  SHFL.IDX PT, R4, R0, RZ, 0x1f ;  /* 0x00001fff00047589 */ /* 0x000e6200000e0000 */
[----:B0-----:R-:W-:Y:S01]  /*03f0*/  UMOV UR4, 0x20 ;  /* 0x0000002000047882 */ /* 0x001fe20000000000 */
[----:B------:R-:W-:Y:S01]  /*0400*/  UMOV UR12, 0x80 ;  /* 0x00000080000c7882 */ /* 0x000fe20000000000 */
[----:B------:R-:W-:Y:S01]  /*0410*/  NOP ;  /* 0x0000000000007918 */ /* 0x000fe20000000000 */
[----:B------:R0:W2:Y:S01]  /*0420*/  SHFL.IDX PT, R0, R3, RZ, 0x1f ;  /* 0x00001fff03007589 */ /* 0x0000a200000e0000 */
[----:B------:R-:W-:Y:S01]  /*0430*/  ULDC.64 UR18, c[0x0][0x208] ;  /* 0x0000820000127ab9 */ /* 0x000fe20000000a00 */
[----:B0-----:R-:W-:-:S04]  /*0440*/  SHF.R.S32.HI R3, RZ, 0x1f, R2 ;  /* 0x0000001fff037819 */ /* 0x001fc80000011402 */
[----:B------:R-:W-:Y:S02]  /*0450*/  LEA.HI R3, R3, R2, RZ, 0x7 ;  /* 0x0000000203037211 */ /* 0x000fe400078f38ff */
[----:B-----5:R-:W-:Y:S02]  /*0460*/  ISETP.NE.OR P0, PT, R5, RZ, !P0 ;  /* 0x000000ff0500720c */ /* 0x020fe40004705670 */
[----:B------:R-:W-:Y:S02]  /*0470*/  LOP3.LUT R3, R3, 0xffffff80, RZ, 0xc0, !PT ;  /* 0xffffff8003037812 */ /* 0x000fe400078ec0ff */
[----:B-1----:R-:W-:Y:S02]  /*0480*/  ISETP.NE.OR P1, PT, R4, RZ, !P1 ;  /* 0x000000ff0400720c */ /* 0x002fe40004f25670 */
[----:B--2---:R-:W-:Y:S01]  /*0490*/  R2UR UR21, R0 ;  /* 0x00000000001572ca */ /* 0x004fe200000e0000 */
[----:B------:R-:W-:-:S06]  /*04a0*/  IMAD.IADD R0, R2, 0x1, -R3 ;  /* 0x0000000102007824 */ /* 0x000fcc00078e0a03 */
[----:B------:R-:W-:-:S04]  /*04b0*/  VOTEU.ALL UP0, P0 ;  /* 0x00000000003f7886 */ /* 0x000fc80000000000 */
[----:B------:R-:W-:Y:S01]  /*04c0*/  VOTEU.ALL UP1, P1 ;  /* 0x00000000003f7886 */ /* 0x000fe20000820000 */
[----:B------:R-:W0:Y:S01]  /*04d0*/  @!UP0 S2UR UR7, SR_CgaCtaId ;  /* 0x00000000000789c3 */ /* 0x000e220000008800 */
[----:B------:R-:W-:Y:S01]  /*04e0*/  @!UP0 UMOV UR6, 0x400 ;  /* 0x0000040000068882 */ /* 0x000fe20000000000 */
[----:B------:R-:W-:-:S04]  /*04f0*/  @!UP0 UIADD3 UR4, -UR4, 0x100000, URZ ;  /* 0x0010000004048890 */ /* 0x000fc8000fffe13f */
[----:B------:R-:W-:Y:S02]  /*0500*/  @!UP0 USHF.L.U32 UR5, UR4, 0xb, URZ ;  /* 0x0000000b04058899 */ /* 0x000fe4000800063f */
[----:B------:R-:W-:Y:S01]  /*0510*/  @!UP0 USHF.L.U32 UR4, UR4, 0x1, URZ ;  /* 0x0000000104048899 */ /* 0x000fe2000800063f */
[----:B------:R-:W-:Y:S01]  /*0520*/  @!UP1 UMOV UR10, 0x400 ;  /* 0x00000400000a9882 */ /* 0x000fe20000000000 */
[----:B------:R-:W-:Y:S01]  /*0530*/  VOTEU.ALL UP2, P1 ;  /* 0x00000000003f7886 */ /* 0x000fe20000840000 */
[----:B------:R-:W-:Y:S01]  /*0540*/  VOTEU.ALL UP3, P1 ;  /* 0x00000000003f7886 */ /* 0x000fe20000860000 */
[----:B------:R-:W-:Y:S01]  /*0550*/  VOTEU.ALL UP4, P1 ;  /* 0x00000000003f7886 */ /* 0x000fe20000880000 */
[----:B------:R-:W1:Y:S01]  /*0560*/  @!UP1 S2UR UR11, SR_CgaCtaId ;  /* 0x00000000000b99c3 */ /* 0x000e620000008800 */
[----:B------:R-:W-:Y:S01]  /*0570*/  VOTEU.ALL UP5, P1 ;  /* 0x00000000003f7886 */ /* 0x000fe200008a0000 */
[----:B------:R-:W-:Y:S01]  /*0580*/  ISETP.NE.AND P1, PT, RZ, UR22, PT ;  /* 0x00000016ff007c0c */ /* 0x000fe2000bf25270 */
[----:B0-----:R-:W-:-:S02]  /*0590*/  @!UP0 ULEA UR9, UR7, UR6, 0x18 ;  /* 0x0000000607098291 */ /* 0x001fc4000f8ec03f */
[----:B------:R-:W-:-:S04]  /*05a0*/  @!UP1 UIADD3 UR6, -UR12, 0x100000, URZ ;  /* 0x001000000c069890 */ /* 0x000fc8000fffe13f */
[----:B------:R-:W-:Y:S02]  /*05b0*/  @!UP1 USHF.L.U32 UR7, UR6, 0xb, URZ ;  /* 0x0000000b06079899 */ /* 0x000fe4000800063f */
[----:B------:R-:W-:Y:S01]  /*05c0*/  @!UP1 USHF.L.U32 UR6, UR6, 0x1, URZ ;  /* 0x0000000106069899 */ /* 0x000fe2000800063f */
[----:B------:R-:W-:Y:S01]  /*05d0*/  VOTEU.ALL UP0, P0 ;  /* 0x00000000003f7886 */ /* 0x000fe20000000000 */
[----:B-1----:R-:W-:Y:S01]  /*05e0*/  @!UP1 ULEA UR10, UR11, UR10, 0x18 ;  /* 0x0000000a0b0a9291 */ /* 0x002fe2000f8ec03f */
[----:B------:R-:W-:Y:S01]  /*05f0*/  VOTEU.ALL UP1, P0 ;  /* 0x00000000003f7886 */ /* 0x000fe20000020000 */
[----:B------:R-:W0:Y:S02]  /*0600*/  FENCE.VIEW.ASYNC.S ;  /* 0x00000000000073c6 */ /* 0x000e240000000000 */
[----:B0-----:R-:W3:Y:S02]  /*0610*/  @!UP0 SYNCS.EXCH.64 URZ, [UR9+0x70], UR4 ;  /* 0x00007004093f85b2 */ /* 0x001ee40008000100 */
[----:B------:R0:W3:Y:S01]  /*0620*/  @!UP1 SYNCS.EXCH.64 URZ, [UR9+0x78], UR4 ;  /* 0x00007804093f95b2 */ /* 0x0000e20008000100 */
[----:B------:R-:W-:Y:S01]  /*0630*/  NOP ;  /* 0x0000000000007918 */ /* 0x000fe20000000000 */
[----:B0-----:R-:W-:-:S02]  /*0640*/  ULDC.64 UR4, c[0x0][0x598] ;  /* 0x0001660000047ab9 */ /* 0x001fc40000000a00 */
[----:B------:R-:W-:Y:S02]  /*0650*/  ISETP.NE.U32.AND P0, PT, RZ, UR4, PT ;  /* 0x00000004ff007c0c */ /* 0x000fe4000bf05070 */
[----:B------:R0:W3:Y:S02]  /*0660*/  @!UP2 SYNCS.EXCH.64 URZ, [UR10+0x50], UR6 ;  /* 0x000050060a3fa5b2 */ /* 0x0000e40008000100 */
[----:B------:R-:W-:Y:S01]  /*0670*/  ISETP.NE.AND.EX P0, PT, RZ, UR5, PT, P0 ;  /* 0x00000005ff007c0c */ /* 0x000fe2000bf05300 */
[----:B------:R0:W3:Y:S01]  /*0680*/  @!UP3 SYNCS.EXCH.64 URZ, [UR10+0x58], UR6 ;  /* 0x000058060a3fb5b2 */ /* 0x0000e20008000100 */
[----:B------:R0:W3:Y:S01]  /*0690*/  @!UP4 SYNCS.EXCH.64 URZ, [UR10+0x60], UR6 ;  /* 0x000060060a3fc5b2 */ /* 0x0000e20008000100 */
[----:B------:R0:W3:Y:S01]  /*06a0*/  @!UP5 SYNCS.EXCH.64 URZ, [UR10+0x68], UR6 ;  /* 0x000068060a3fd5b2 */ /* 0x0000e20008000100 */
[----:B------:R-:W-:Y:S01]  /*06b0*/  NOP ;  /* 0x0000000000007918 */ /* 0x000fe20000000000 */
[----:B---34-:R-:W-:Y:S08]  /*06c0*/  BAR.SYNC.DEFER_BLOCKING 0x0 ;  /* 0x0000000000007b1d */ /* 0x018ff00000010000 */
[----:B0-----:R-:W-:Y:S05]  /*06d0*/  @!P0 BRA `(.L_x_3) ;  /* 0x0000000000208947 */ /* 0x001fea0003800000 */
[----:B------:R-:W0:Y:S02]  /*06e0*/  LDC.64 R4, c[0x0][0x598] ;  /* 0x00016600ff047b82 */ /* 0x000e240000000a00 */
[----:B0-----:R-:W2:Y:S02]  /*06f0*/  LDG.E.64 R4, desc[UR18][R4.64] ;  /* 0x0000001204047981 */ /* 0x001ea4000c1e1b00 */
[----:B--2---:R-:W-:-:S04]  /*0700*/  ISETP.NE.U32.AND P0, PT, R4, RZ, PT ;  /* 0x000000ff0400720c */ /* 0x004fc80003f05070 */
[----:B------:R-:W-:-:S13]  /*0710*/  ISETP.NE.AND.EX P0, PT, R5, RZ, PT, P0 ;  /* 0x000000ff0500720c */ /* 0x000fda0003f05300 */
[----:B------:R-:W-:Y:S05]  /*0720*/  @!P0 BRA `(.L_x_3) ;  /* 0x00000000000c8947 */ /* 0x000fea0003800000 */
[----:B------:R-:W2:Y:S02]  /*0730*/  LD.E R4, desc[UR18][R4.64] ;  /* 0x0000001204047980 */ /* 0x000ea4000c101900 */
[----:B--2---:R-:W-:Y:S01]  /*0740*/  R2UR UR25, R4 ;  /* 0x00000000041972ca */ /* 0x004fe200000e0000 */
[----:B------:R-:W-:-:S14]  /*0750*/  BRA `(.L_x_4) ;  /* 0x0000000000247947 */ /* 0x000fdc0003800000 */
.L_x_3:
[----:B------:R-:W-:Y:S02]  /*0760*/  ULDC.64 UR4, c[0x0][0x588] ;  /* 0x0001620000047ab9 */ /* 0x000fe40000000a00 */
[----:B------:R-:W-:-:S04]  /*0770*/  ISETP.NE.U32.AND P0, PT, RZ, UR4, PT ;  /* 0x00000004ff007c0c */ /* 0x000fc8000bf05070 */
[----:B------:R-:W-:-:S13]  /*0780*/  ISETP.NE.AND.EX P0, PT, RZ, UR5, PT, P0 ;  /* 0x00000005ff007c0c */ /* 0x000fda000bf05300 */
[----:B------:R-:W-:Y:S05]  /*0790*/  @!P0 BRA `(.L_x_5) ;  /* 0x0000000000108947 */ /* 0x000fea0003800000 */
[----:B------:R-:W0:Y:S02]  /*07a0*/  LDC.64 R4, c[0x0][0x588] ;  /* 0x00016200ff047b82 */ /* 0x000e240000000a00 */
[----:B0-----:R-:W2:Y:S02]  /*07b0*/  LDG.E R4, desc[UR18][R4.64] ;  /* 0x0000001204047981 */ /* 0x001ea4000c1e1900 */
[----:B--2---:R-:W-:Y:S01]  /*07c0*/  R2UR UR25, R4 ;  /* 0x00000000041972ca */ /* 0x004fe200000e0000 */
[----:B------:R-:W-:-:S14]  /*07d0*/  BRA `(.L_x_4) ;  /* 0x0000000000047947 */ /* 0x000fdc0003800000 */
.L_x_5:
[----:B------:R-:W-:-:S05]  /*07e0*/  ULDC UR25, c[0x0][0x580] ;  /* 0x0001600000197ab9 */ /* 0x000fca0000000800 */
.L_x_4:
[----:B------:R-:W-:Y:S02]  /*07f0*/  ULDC.64 UR4, c[0x0][0x5a0] ;  /* 0x0001680000047ab9 */ /* 0x000fe40000000a00 */
[----:B------:R-:W-:-:S04]  /*0800*/  ISETP.NE.U32.AND P0, PT, RZ, UR4, PT ;  /* 0x00000004ff007c0c */ /* 0x000fc8000bf05070 */
[----:B------:R-:W-:-:S13]  /*0810*/  ISETP.NE.AND.EX P0, PT, RZ, UR5, PT, P0 ;  /* 0x00000005ff007c0c */ /* 0x000fda000bf05300 */
[----:B------:R-:W-:Y:S05]  /*0820*/  @!P0 BRA `(.L_x_6) ;  /* 0x0000000000208947 */ /* 0x000fea0003800000 */
        /* <DEDUP_REMOVED lines=8> */
.L_x_6:
        /* <DEDUP_REMOVED lines=8> */
.L_x_8:
[----:B------:R-:W-:-:S05]  /*0930*/  ULDC UR24, c[0x0][0x584] ;  /* 0x0001610000187ab9 */ /* 0x000fca0000000800 */
.L_x_7:
[----:B------:R-:W0:Y:S01]  /*0940*/  S2UR UR11, SR_CTAID.Y ;  /* 0x00000000000b79c3 */ /* 0x000e220000002600 */
[----:B------:R-:W-:Y:S01]  /*0950*/  ULDC UR5, c[0x0][0x65c] ;  /* 0x0001970000057ab9 */ /* 0x000fe20000000800 */
[----:B------:R-:W-:Y:S01]  /*0960*/  UISETP.NE.AND UP0, UPT, UR22, 0x2, UPT ;  /* 0x000000021600788c */ /* 0x000fe2000bf05270 */
[----:B------:R-:W-:Y:S01]  /*0970*/  IMAD.MOV.U32 R6, RZ, RZ, -0x1 ;  /* 0xffffffffff067424 */ /* 0x000fe200078e00ff */
[----:B------:R-:W-:Y:S01]  /*0980*/  UISETP.NE.AND UP2, UPT, UR5, 0x1, UPT ;  /* 0x000000010500788c */ /* 0x000fe2000bf45270 */
[----:B------:R-:W-:-:S03]  /*0990*/  PRMT R3, RZ, 0x7610, R3 ;  /* 0x00007610ff037816 */ /* 0x000fc60000000003 */
[----:B------:R-:W1:Y:S01]  /*09a0*/  S2UR UR4, SR_CTAID.X ;  /* 0x00000000000479c3 */ /* 0x000e620000002500 */
[----:B------:R2:W-:Y:S06]  /*09b0*/  STL [R1+0x7c], R6 ;  /* 0x00007c0601007387 */ /* 0x0005ec0000100800 */
[----:B------:R-:W-:Y:S01]  /*09c0*/  @UP2 ULDC UR14, c[0x0][0x10] ;  /* 0x00000400000e2ab9 */ /* 0x000fe20000000800 */
[----:B------:R-:W-:Y:S01]  /*09d0*/  @UP2 UMOV UR7, URZ ;  /* 0x0000003f00072c82 */ /* 0x000fe20008000000 */
[----:B------:R-:W-:Y:S01]  /*09e0*/  @UP2 UMOV UR5, URZ ;  /* 0x0000003f00052c82 */ /* 0x000fe20008000000 */
[----:B------:R-:W-:Y:S01]  /*09f0*/  @!UP2 ULDC UR10, c[0x0][0xc] ;  /* 0x00000300000aaab9 */ /* 0x000fe20000000800 */
[----:B------:R-:W3:Y:S01]  /*0a00*/  LDC.64 R4, c[0x0][0x650] ;  /* 0x00019400ff047b82 */ /* 0x000ee20000000a00 */
[----:B0-----:R-:W-:-:S02]  /*0a10*/  @UP2 UMOV UR9, UR11 ;  /* 0x0000000b00092c82 */ /* 0x001fc40008000000 */
[----:B------:R-:W-:Y:S01]  /*0a20*/  @UP2 UMOV UR6, UR9 ;  /* 0x0000000900062c82 */ /* 0x000fe20008000000 */
[----:B------:R-:W-:Y:S01]  /*0a30*/  @!UP2 UMOV UR9, UR11 ;  /* 0x0000000b0009ac82 */ /* 0x000fe20008000000 */
[----:B-1----:R-:W-:-:S03]  /*0a40*/  @UP2 UIMAD.WIDE.U32 UR14, UR4, UR14, UR6 ;  /* 0x0000000e040e22a5 */ /* 0x002fc6000f8e0006 */
[----:B------:R-:W-:Y:S01]  /*0a50*/  ULDC UR6, c[0x0][0xc] ;  /* 0x0000030000067ab9 */ /* 0x000fe20000000800 */
[----:B------:R-:W-:Y:S01]  /*0a60*/  @UP2 UIADD3 UR15, UR15, UR5, URZ ;  /* 0x000000050f0f2290 */ /* 0x000fe2000fffe03f */
[----:B------:R-:W-:Y:S02]  /*0a70*/  ULDC UR7, c[0x0][0x10] ;  /* 0x0000040000077ab9 */ /* 0x000fe40000000800 */
[----:B------:R-:W-:Y:S01]  /*0a80*/  UMOV UR5, URZ ;  /* 0x0000003f00057c82 */ /* 0x000fe20008000000 */
[----:B------:R-:W-:Y:S02]  /*0a90*/  UIMAD.WIDE.U32 UR6, UR6, UR7, URZ ;  /* 0x00000007060672a5 */ /* 0x000fe4000f8e003f */
[----:B------:R-:W-:Y:S01]  /*0aa0*/  @!UP2 UIMAD.WIDE.U32 UR10, UR10, UR9, UR4 ;  /* 0x000000090a0aa2a5 */ /* 0x000fe2000f8e0004 */
[----:B------:R-:W-:Y:S02]  /*0ab0*/  ULDC UR12, c[0x0][0x14] ;  /* 0x00000500000c7ab9 */ /* 0x000fe40000000800 */
[----:B------:R-:W-:-:S02]  /*0ac0*/  UIMAD.WIDE.U32 UR16, UR6, UR12, URZ ;  /* 0x0000000c061072a5 */ /* 0x000fc4000f8e003f */
[----:B------:R-:W-:Y:S02]  /*0ad0*/  UIMAD UR7, UR7, UR12, URZ ;  /* 0x0000000c070772a4 */ /* 0x000fe4000f8e023f */
[----:B------:R-:W-:Y:S01]  /*0ae0*/  @!UP2 UMOV UR14, UR10 ;  /* 0x0000000a000eac82 */ /* 0x000fe20008000000 */
[----:B------:R-:W-:Y:S01]  /*0af0*/  @!UP2 UMOV UR15, UR11 ;  /* 0x0000000b000fac82 */ /* 0x000fe20008000000 */
[----:B------:R-:W-:Y:S02]  /*0b00*/  UIADD3 UR7, UR17, UR7, URZ ;  /* 0x0000000711077290 */ /* 0x000fe4000fffe03f */
[----:B------:R-:W-:-:S04]  /*0b10*/  UIADD3 UR6, UP1, UR14, UR16, URZ ;  /* 0x000000100e067290 */ /* 0x000fc8000ff3e03f */
[----:B------:R-:W-:Y:S02]  /*0b20*/  UIADD3.X UR10, UR15, UR7, URZ, UP1, !UPT ;  /* 0x000000070f0a7290 */ /* 0x000fe40008ffe43f */
[----:B------:R-:W-:Y:S02]  /*0b30*/  USEL UR6, UR6, UR14, !UP0 ;  /* 0x0000000e06067287 */ /* 0x000fe4000c000000 */
[----:B------:R-:W-:-:S04]  /*0b40*/  USEL UR10, UR10, UR15, !UP0 ;  /* 0x0000000f0a0a7287 */ /* 0x000fc8000c000000 */
[----:B---3--:R-:W-:Y:S01]  /*0b50*/  ISETP.LE.U32.AND P0, PT, R4, UR6, PT ;  /* 0x0000000604007c0c */ /* 0x008fe2000bf03070 */
[----:B--2---:R-:W-:Y:S02]  /*0b60*/  IMAD.U32 R6, RZ, RZ, UR6 ;  /* 0x00000006ff067e24 */ /* 0x004fe4000f8e00ff */
[----:B------:R-:W-:-:S05]  /*0b70*/  IMAD.U32 R4, RZ, RZ, UR10 ;  /* 0x0000000aff047e24 */ /* 0x000fca000f8e00ff */
[----:B------:R-:W-:Y:S01]  /*0b80*/  ISETP.GE.U32.AND.EX P0, PT, R4, R5, PT, P0 ;  /* 0x000000050400720c */ /* 0x000fe20003f06100 */
[----:B------:R-:W-:Y:S02]  /*0b90*/  IMAD.MOV.U32 R5, RZ, RZ, -0x1 ;  /* 0xffffffffff057424 */ /* 0x000fe400078e00ff */
[----:B------:R-:W-:-:S03]  /*0ba0*/  IMAD.MOV.U32 R4, RZ, RZ, -0x1 ;  /* 0xffffffffff047424 */ /* 0x000fc600078e00ff */
[----:B------:R0:W-:Y:S04]  /*0bb0*/  STL [R1+0x80], R5 ;  /* 0x0000800501007387 */ /* 0x0001e80000100800 */
[----:B------:R1:W-:Y:S01]  /*0bc0*/  STL [R1+0x70], R4 ;  /* 0x0000700401007387 */ /* 0x0003e20000100800 */
[----:B0-----:R-:W-:-:S05]  /*0bd0*/  IMAD.U32 R5, RZ, RZ, UR10 ;  /* 0x0000000aff057e24 */ /* 0x001fca000f8e00ff */
[----:B------:R1:W-:Y:S04]  /*0be0*/  STL [R1+0x74], R5 ;  /* 0x0000740501007387 */ /* 0x0003e80000100800 */
[----:B------:R1:W-:Y:S01]  /*0bf0*/  STL [R1+0x78], R6 ;  /* 0x0000780601007387 */ /* 0x0003e20000100800 */
[----:B------:R-:W-:Y:S05]  /*0c00*/  @P0 BRA `(.L_x_9) ;  /* 0x0000000400980947 */ /* 0x000fea0003800000 */
[----:B------:R-:W-:Y:S01]  /*0c10*/  I2FP.F32.U32 R3, UR4 ;  /* 0x0000000400037c45 */ /* 0x000fe20008201000 */
[----:B------:R-:W-:Y:S01]  /*0c20*/  ULDC.64 UR26, c[0x0][0x628] ;  /* 0x00018a00001a7ab9 */ /* 0x000fe20000000a00 */
[----:B------:R-:W-:Y:S01]  /*0c30*/  ULDC UR6, c[0x0][0x150] ;  /* 0x0000540000067ab9 */ /* 0x000fe20000000800 */
[----:B------:R-:W-:Y:S01]  /*0c40*/  ISETP.NE.U32.AND P0, PT, RZ, UR26, PT ;  /* 0x0000001aff007c0c */ /* 0x000fe2000bf05070 */
[----:B------:R-:W-:Y:S01]  /*0c50*/  ULDC UR28, c[0x0][0x630] ;  /* 0x00018c00001c7ab9 */ /* 0x000fe20000000800 */
[----:B------:R-:W-:Y:S01]  /*0c60*/  FMUL R3, R3, UR6 ;  /* 0x0000000603037c20 */ /* 0x000fe20008400000 */
[----:B------:R-:W-:Y:S01]  /*0c70*/  R2UR UR29, R6 ;  /* 0x00000000061d72ca */ /* 0x000fe200000e0000 */
[----:B------:R-:W-:Y:S01]  /*0c80*/  ULDC UR31, c[0x0][0x154] ;  /* 0x00005500001f7ab9 */ /* 0x000fe20000000800 */
[----:B------:R-:W-:Y:S01]  /*0c90*/  ISETP.NE.AND.EX P0, PT, RZ, UR27, PT, P0 ;  /* 0x0000001bff007c0c */ /* 0x000fe2000bf05300 */
[----:B-1----:R0:W1:Y:S01]  /*0ca0*/  F2I.U32.TRUNC.NTZ R4, R3 ;  /* 0x0000000300047305 */ /* 0x002062000020f000 */
[----:B------:R-:W-:-:S02]  /*0cb0*/  R2UR UR30, R5 ;  /* 0x00000000051e72ca */ /* 0x000fc400000e0000 */
[----:B------:R-:W-:Y:S02]  /*0cc0*/  R2UR UR10, R6 ;  /* 0x00000000060a72ca */ /* 0x000fe400000e0000 */
[----:B------:R-:W-:-:S07]  /*0cd0*/  R2UR UR11, R5 ;  /* 0x00000000050b72ca */ /* 0x000fce00000e0000 */
[----:B0-----:R-:W-:Y:S08]  /*0ce0*/  @!P0 BRA `(.L_x_10) ;  /* 0x0000000000308947 */ /* 0x001ff00003800000 */
[----:B------:R-:W-:Y:S01]  /*0cf0*/  R2UR UR10, R6 ;  /* 0x00000000060a72ca */ /* 0x000fe200000e0000 */
[----:B------:R-:W-:Y:S01]  /*0d00*/  ULDC UR6, c[0x0][0x634] ;  /* 0x00018d0000067ab9 */ /* 0x000fe20000000800 */
[----:B------:R-:W-:-:S11]  /*0d10*/  R2UR UR12, R5 ;  /* 0x00000000050c72ca */ /* 0x000fd600000e0000 */
[----:B------:R-:W-:-:S04]  /*0d20*/  UIADD3 UR6, UP1, UR10, UR6, URZ ;  /* 0x000000060a067290 */ /* 0x000fc8000ff3e03f */
[----:B------:R-:W-:-:S04]  /*0d30*/  UIADD3.X UR12, URZ, UR12, URZ, UP1, !UPT ;  /* 0x0000000c3f0c7290 */ /* 0x000fc80008ffe43f */
[----:B------:R-:W-:-:S04]  /*0d40*/  UIMAD.WIDE.U32 UR10, UR12, UR26, URZ ;  /* 0x0000001a0c0a72a5 */ /* 0x000fc8000f8e003f */
[----:B------:R-:W-:Y:S02]  /*0d50*/  UIMAD.WIDE.U32 UR14, UP1, UR6, UR27, UR10 ;  /* 0x0000001b060e72a5 */ /* 0x000fe4000f82000a */
[----:B------:R-:W-:Y:S02]  /*0d60*/  UIMAD.WIDE.U32 UR10, UR6, UR26, URZ ;  /* 0x0000001a060a72a5 */ /* 0x000fe4000f8e003f */
[----:B------:R-:W-:Y:S02]  /*0d70*/  UIADD3.X UR23, URZ, URZ, URZ, UP1, !UPT ;  /* 0x0000003f3f177290 */ /* 0x000fe40008ffe43f */
[----:B------:R-:W-:Y:S01]  /*0d80*/  UIADD3 URZ, UP1, UR11, UR14, URZ ;  /* 0x0000000e0b3f7290 */ /* 0x000fe2000ff3e03f */
[----:B------:R-:W-:-:S03]  /*0d90*/  UMOV UR22, UR15 ;  /* 0x0000000f00167c82 */ /* 0x000fc60008000000 */
[----:B------:R-:W-:-:S12]  /*0da0*/  UIMAD.WIDE.U32.X UR10, UR12, UR27, UR22, UP1 ;  /* 0x0000001b0c0a72a5 */ /* 0x000fd800088e0416 */
.L_x_10:
[----:B------:R-:W-:Y:S01]  /*0db0*/  USHF.R.U64 UR5, UR10, UR28, UR11 ;  /* 0x0000001c0a057299 */ /* 0x000fe2000800120b */
[----:B------:R-:W-:Y:S01]  /*0dc0*/  I2FP.F32.U32 R3, UR9 ;  /* 0x0000000900037c45 */ /* 0x000fe20008201000 */
[----:B------:R-:W-:Y:S01]  /*0dd0*/  USHF.R.U32.HI UR6, URZ, UR28, UR11 ;  /* 0x0000001c3f067299 */ /* 0x000fe2000801160b */
[----:B-1----:R-:W-:Y:S01]  /*0de0*/  R2UR UR23, R4 ;  /* 0x00000000041772ca */ /* 0x002fe200000e0000 */
[----:B------:R-:W-:Y:S02]  /*0df0*/  UIADD3 UR28, UP1, URZ, -UR5, URZ ;  /* 0x800000053f1c7290 */ /* 0x000fe4000ff3e03f */
[----:B------:R-:W-:Y:S01]  /*0e00*/  FMUL R3, R3, UR31 ;  /* 0x0000001f03037c20 */ /* 0x000fe20008400000 */
[----:B------:R-:W-:Y:S01]  /*0e10*/  ULDC.64 UR10, c[0x0][0x620] ;  /* 0x00018800000a7ab9 */ /* 0x000fe20000000a00 */
[----:B------:R-:W-:Y:S01]  /*0e20*/  UIADD3.X UR6, URZ, ~UR6, URZ, UP1, !UPT ;  /* 0x800000063f067290 */ /* 0x000fe20008ffe43f */
[----:B------:R-:W-:Y:S01]  /*0e30*/  UMOV UR14, UR29 ;  /* 0x0000001d000e7c82 */ /* 0x000fe20008000000 */
[----:B------:R-:W-:-:S02]  /*0e40*/  UMOV UR15, UR30 ;  /* 0x0000001e000f7c82 */ /* 0x000fc40008000000 */
[----:B------:R-:W0:Y:S01]  /*0e50*/  F2I.U32.TRUNC.NTZ R3, R3 ;  /* 0x0000000300037305 */ /* 0x000e22000020f000 */
[----:B------:R-:W-:Y:S02]  /*0e60*/  UIMAD UR6, UR6, UR10, URZ ;  /* 0x0000000a060672a4 */ /* 0x000fe4000f8e023f */
[----:B------:R-:W-:Y:S02]  /*0e70*/  UIMAD.WIDE.U32 UR14, UR28, UR10, UR14 ;  /* 0x0000000a1c0e72a5 */ /* 0x000fe4000f8e000e */
[----:B------:R-:W-:Y:S01]  /*0e80*/  UIMAD UR28, UR28, UR11, UR6 ;  /* 0x0000000b1c1c72a4 */ /* 0x000fe2000f8e0206 */
[----:B------:R-:W-:Y:S01]  /*0e90*/  ULDC UR29, c[0x0][0x618] ;  /* 0x00018600001d7ab9 */ /* 0x000fe20000000800 */
[----:B------:R-:W-:Y:S02]  /*0ea0*/  ULDC UR33, c[0x0][0x658] ;  /* 0x0001960000217ab9 */ /* 0x000fe40000000800 */
[----:B------:R-:W-:Y:S01]  /*0eb0*/  UIADD3 UR28, UR15, UR28, URZ ;  /* 0x0000001c0f1c7290 */ /* 0x000fe2000fffe03f */
[----:B------:R-:W-:Y:S01]  /*0ec0*/  UMOV UR22, 0xffffffff ;  /* 0xffffffff00167882 */ /* 0x000fe20000000000 */
[----:B------:R-:W-:Y:S01]  /*0ed0*/  ULDC.64 UR10, c[0x0][0x640] ;  /* 0x00019000000a7ab9 */ /* 0x000fe20000000a00 */
[----:B------:R-:W-:Y:S01]  /*0ee0*/  USHF.L.U32 UR22, UR22, UR33, URZ ;  /* 0x0000002116167299 */ /* 0x000fe2000800063f */
[----:B------:R-:W-:Y:S01]  /*0ef0*/  ISETP.NE.U32.AND P0, PT, RZ, UR10, PT ;  /* 0x0000000aff007c0c */ /* 0x000fe2000bf05070 */
[----:B------:R-:W-:Y:S01]  /*0f00*/  USHF.R.U64 UR14, UR14, UR29, UR28 ;  /* 0x0000001d0e0e7299 */ /* 0x000fe2000800121c */
[----:B0-----:R-:W-:Y:S01]  /*0f10*/  R2UR UR27, R3 ;  /* 0x00000000031b72ca */ /* 0x001fe200000e0000 */
[----:B------:R-:W-:Y:S01]  /*0f20*/  UMOV UR30, 0x1 ;  /* 0x00000001001e7882 */ /* 0x000fe20000000000 */
[----:B------:R-:W-:Y:S01]  /*0f30*/  USHF.R.U32.HI UR28, URZ, UR29, UR28 ;  /* 0x0000001d3f1c7299 */ /* 0x000fe2000801161c */
[----:B------:R-:W-:Y:S01]  /*0f40*/  ISETP.NE.AND.EX P0, PT, RZ, UR11, PT, P0 ;  /* 0x0000000bff007c0c */ /* 0x000fe2000bf05300 */
[----:B------:R-:W-:Y:S01]  /*0f50*/  ULDC UR31, c[0x0][0x608] ;  /* 0x00018200001f7ab9 */ /* 0x000fe20000000800 */
[----:B------:R-:W-:-:S02]  /*0f60*/  USHF.L.U32 UR15, UR30, UR33, URZ ;  /* 0x000000211e0f7299 */ /* 0x000fc4000800063f */
[----:B------:R-:W-:Y:S02]  /*0f70*/  ULOP3.LUT UR30, URZ, UR22, URZ, 0x33, !UPT ;  /* 0x000000163f1e7292 */ /* 0x000fe4000f8e333f */
[----:B------:R-:W-:Y:S02]  /*0f80*/  USHF.R.U64 UR35, UR14, UR31, UR28 ;  /* 0x0000001f0e237299 */ /* 0x000fe4000800121c */
[----:B------:R-:W-:Y:S02]  /*0f90*/  USHF.R.U32.HI UR22, URZ, UR31, UR28 ;  /* 0x0000001f3f167299 */ /* 0x000fe4000801161c */
[----:B------:R-:W-:Y:S02]  /*0fa0*/  UIADD3 UR23, -UR23, URZ, URZ ;  /* 0x0000003f17177290 */ /* 0x000fe4000fffe13f */
[----:B------:R-:W-:Y:S02]  /*0fb0*/  USHF.R.U64 UR36, UR35, UR33, UR22 ;  /* 0x0000002123247299 */ /* 0x000fe40008001216 */
[----:B------:R-:W-:Y:S01]  /*0fc0*/  USHF.R.U32.HI UR31, URZ, UR33, UR22 ;  /* 0x000000213f1f7299 */ /* 0x000fe20008011616 */
[----:B------:R-:W-:Y:S01]  /*0fd0*/  ULDC UR26, c[0x0][0x144] ;  /* 0x00005100001a7ab9 */ /* 0x000fe20000000800 */
[----:B------:R-:W-:Y:S01]  /*0fe0*/  ULDC UR6, c[0x0][0x600] ;  /* 0x0001800000067ab9 */ /* 0x000fe20000000800 */
[----:B------:R-:W-:-:S02]  /*0ff0*/  UIMAD UR4, UR26, UR23, UR4 ;  /* 0x000000171a0472a4 */ /* 0x000fc4000f8e0204 */
[----:B------:R-:W-:Y:S02]  /*1000*/  UIADD3 UR12, UR6, -0x1, URZ ;  /* 0xffffffff060c7890 */ /* 0x000fe4000fffe03f */
[----:B------:R-:W-:Y:S01]  /*1010*/  UIADD3 UR32, -UR27, URZ, URZ ;  /* 0x0000003f1b207290 */ /* 0x000fe2000fffe13f */
[----:B------:R-:W-:Y:S01]  /*1020*/  ULDC UR37, c[0x0][0x148] ;  /* 0x0000520000257ab9 */ /* 0x000fe20000000800 */
[----:B------:R-:W-:Y:S01]  /*1030*/  ULDC UR33, c[0x0][0x648] ;  /* 0x0001920000217ab9 */ /* 0x000fe20000000800 */
[----:B------:R-:W-:Y:S01]  /*1040*/  ULDC UR34, c[0x0][0x638] ;  /* 0x00018e0000227ab9 */ /* 0x000fe20000000800 */
[----:B------:R-:W-:Y:S01]  /*1050*/  UMOV UR22, UR36 ;  /* 0x0000002400167c82 */ /* 0x000fe20008000000 */
[----:B------:R-:W-:Y:S01]  /*1060*/  UMOV UR23, UR31 ;  /* 0x0000001f00177c82 */ /* 0x000fe20008000000 */
[----:B------:R-:W-:Y:S06]  /*1070*/  @!P0 BRA `(.L_x_11) ;  /* 0x0000000000308947 */ /* 0x000fec0003800000 */
[----:B------:R-:W-:Y:S02]  /*1080*/  ULDC UR28, c[0x0][0x64c] ;  /* 0x00019300001c7ab9 */ /* 0x000fe40000000800 */
        /* <DEDUP_REMOVED lines=8> */
[----:B------:R-:W-:-:S07]  /*1110*/  UIMAD.WIDE.U32.X UR10, UR31, UR11, UR28, UP1 ;  /* 0x0000000b1f0a72a5 */ /* 0x000fce00088e041c */
[----:B------:R-:W-:Y:S01]  /*1120*/  UMOV UR22, UR10 ;  /* 0x0000000a00167c82 */ /* 0x000fe20008000000 */
[----:B------:R-:W-:-:S05]  /*1130*/  UMOV UR23, UR11 ;  /* 0x0000000b00177c82 */ /* 0x000fca0008000000 */
.L_x_11:
[----:B------:R-:W-:Y:S01]  /*1140*/  USHF.R.U64 UR10, UR22, UR33, UR23 ;  /* 0x00000021160a7299 */ /* 0x000fe20008001217 */
[----:B------:R-:W-:Y:S01]  /*1150*/  IMAD.U32 R6, RZ, RZ, UR5 ;  /* 0x00000005ff067e24 */ /* 0x000fe2000f8e00ff */
[----:B------:R-:W-:Y:S01]  /*1160*/  @UP2 UIMAD UR4, UR37, UR32, UR9 ;  /* 0x00000020250422a4 */ /* 0x000fe2000f8e0209 */
[----:B------:R-:W-:Y:S01]  /*1170*/  IMAD.MOV.U32 R3, RZ, RZ, 0x1 ;  /* 0x00000001ff037424 */ /* 0x000fe200078e00ff */
[----:B------:R-:W-:Y:S02]  /*1180*/  ULOP3.LUT UR30, UR35, UR30, URZ, 0xc0, !UPT ;  /* 0x0000001e231e7292 */ /* 0x000fe4000f8ec03f */
[----:B------:R-:W-:Y:S01]  /*1190*/  UIADD3 UR9, -UR10, URZ, URZ ;  /* 0x0000003f0a097290 */ /* 0x000fe2000fffe13f */
[----:B------:R0:W-:Y:S01]  /*11a0*/  STL [R1+0x70], R6 ;  /* 0x0000700601007387 */ /* 0x0001e20000100800 */
[----:B------:R-:W-:Y:S02]  /*11b0*/  ULOP3.LUT UR12, UR14, UR12, URZ, 0xc0, !UPT ;  /* 0x0000000c0e0c7292 */ /* 0x000fe4000f8ec03f */
[----:B------:R-:W-:-:S02]  /*11c0*/  UIMAD UR15, UR15, UR10, UR30 ;  /* 0x0000000a0f0f72a4 */ /* 0x000fc4000f8e021e */
[----:B------:R-:W-:Y:S01]  /*11d0*/  UIMAD UR9, UR9, UR34, UR36 ;  /* 0x00000022090972a4 */ /* 0x000fe2000f8e0224 */
[----:B------:R-:W-:Y:S02]  /*11e0*/  ULDC UR10, c[0x0][0x610] ;  /* 0x00018400000a7ab9 */ /* 0x000fe40000000800 */
[----:B------:R-:W-:Y:S02]  /*11f0*/  UIMAD UR4, UR15, UR10, UR4 ;  /* 0x0000000a0f0472a4 */ /* 0x000fe4000f8e0204 */
[----:B------:R-:W-:-:S04]  /*1200*/  UIMAD UR9, UR9, UR6, UR12 ;  /* 0x00000006090972a4 */ /* 0x000fc8000f8e020c */
[----:B------:R-:W-:Y:S02]  /*1210*/  USEL UR6, UR9, UR4, !UP2 ;  /* 0x0000000409067287 */ /* 0x000fe4000d000000 */
[----:B------:R-:W-:-:S04]  /*1220*/  USEL UR4, UR4, UR9, !UP2 ;  /* 0x0000000904047287 */ /* 0x000fc8000d000000 */
[----:B------:R-:W-:Y:S02]  /*1230*/  IMAD.U32 R5, RZ, RZ, UR6 ;  /* 0x00000006ff057e24 */ /* 0x000fe4000f8e00ff */
[----:B------:R-:W-:-:S05]  /*1240*/  IMAD.U32 R4, RZ, RZ, UR4 ;  /* 0x00000004ff047e24 */ /* 0x000fca000f8e00ff */
[----:B------:R0:W-:Y:S04]  /*1250*/  STL [R1+0x7c], R4 ;  /* 0x00007c0401007387 */ /* 0x0001e80000100800 */
[----:B------:R0:W-:Y:S02]  /*1260*/  STL [R1+0x80], R5 ;  /* 0x0000800501007387 */ /* 0x0001e40000100800 */
.L_x_9:
[----:B------:R-:W-:Y:S02]  /*1270*/  ULDC UR4, c[0x0][0x28c] ;  /* 0x0000a30000047ab9 */ /* 0x000fe40000000800 */
[----:B------:R-:W-:-:S04]  /*1280*/  UIADD3 UR4, UR4, 0x7f, URZ ;  /* 0x0000007f04047890 */ /* 0x000fc8000fffe03f */
[----:B------:R-:W-:-:S04]  /*1290*/  USHF.R.S32.HI UR5, URZ, 0x1f, UR4 ;  /* 0x0000001f3f057899 */ /* 0x000fc80008011404 */
[----:B------:R-:W-:-:S04]  /*12a0*/  ULEA.HI UR5, UR5, UR4, URZ, 0x7 ;  /* 0x0000000405057291 */ /* 0x000fc8000f8f383f */
[----:B------:R-:W-:Y:S01]  /*12b0*/  USHF.R.S32.HI UR14, URZ, 0x7, UR5 ;  /* 0x000000073f0e7899 */ /* 0x000fe20008011405 */
[----:B------:R-:W-:Y:S11]  /*12c0*/  @!P1 BRA `(.L_x_12) ;  /* 0x000000dc00309947 */ /* 0x000ff60003800000 */
[----:B------:R-:W-:-:S06]  /*12d0*/  UISETP.GT.U32.AND UP1, UPT, UR20, 0x1, UPT ;  /* 0x000000011400788c */ /* 0x000fcc000bf24070 */
[----:B------:R-:W-:-:S13]  /*12e0*/  PLOP3.LUT P0, PT, PT, PT, UP1, 0x80, 0x0 ;  /* 0x000000000000781c */ /* 0x000fda0003f0f018 */
[----:B------:R-:W-:Y:S05]  /*12f0*/  @P0 EXIT ;  /* 0x000000000000094d */ /* 0x000fea0003800000 */
.L_x_13:
[----:B------:R-:W-:-:S08]  /*1300*/  NOP ;  /* 0x0000000000007918 */ /* 0x000fd00000000000 */
[----:B------:R-:W2:Y:S02]  /*1310*/  USETMAXREG.TRY_ALLOC.CTAPOOL UP1, 0xe8 ;  /* 0x000000e8000079c8 */ /* 0x000ea40008020600 */
[----:B--2---:R-:W-:-:S13]  /*1320*/  PLOP3.LUT P0, PT, PT, PT, UP1, 0x80, 0x0 ;  /* 0x000000000000781c */ /* 0x004fda0003f0f018 */
[----:B------:R-:W-:Y:S05]  /*1330*/  @!P0 BRA `(.L_x_13) ;  /* 0xfffffffc00f08947 */ /* 0x000fea000383ffff */
[----:B------:R-:W-:-:S13]  /*1340*/  LOP3.LUT P0, RZ, R3, 0xff, RZ, 0xc0, !PT ;  /* 0x000000ff03ff7812 */ /* 0x000fda000780c0ff */
[----:B------:R-:W-:Y:S05]  /*1350*/  @!P0 EXIT ;  /* 0x000000000000894d */ /* 0x000fea0003800000 */
[----:B------:R-:W2:Y:S01]  /*1360*/  S2UR UR4, SR_CgaCtaId ;  /* 0x00000000000479c3 */ /* 0x000ea20000008800 */
[----:B------:R-:W-:Y:S01]  /*1370*/  SHF.R.S32.HI R3, RZ, 0x1f, R0 ;  /* 0x0000001fff037819 */ /* 0x000fe20000011400 */
[----:B------:R-:W-:Y:S01]  /*1380*/  UIADD3 UR6, UR21, -0x1, URZ ;  /* 0xffffffff15067890 */ /* 0x000fe2000fffe03f */
[----:B------:R-:W-:Y:S02]  /*1390*/  UMOV UR12, 0x400 ;  /* 0x00000400000c7882 */ /* 0x000fe40000000000 */
[CC--:B01----:R-:W-:Y:S01]  /*13a0*/  LEA.HI R4, R3.reuse, R0.reuse, RZ, 0x2 ;  /* 0x0000000003047211 */ /* 0x0c3fe200078f10ff */
[----:B------:R-:W-:Y:S01]  /*13b0*/  USHF.R.U32.HI UR5, URZ, 0x2, UR14 ;  /* 0x000000023f057899 */ /* 0x000fe2000801160e */
[----:B------:R-:W-:Y:S01]  /*13c0*/  LEA.HI R3, R3, R0, RZ, 0x5 ;  /* 0x0000000003037211 */ /* 0x000fe200078f28ff */
[----:B------:R-:W-:Y:S01]  /*13d0*/  UISETP.LT.AND UP1, UPT, UR14, 0x1, UPT ;  /* 0x000000010e00788c */ /* 0x000fe2000bf21270 */
[--C-:B------:R-:W-:Y:S01]  /*13e0*/  SHF.R.S32.HI R2, RZ, 0x2, R4.reuse ;  /* 0x00000002ff027819 */ /* 0x100fe20000011404 */
[----:B------:R-:W-:Y:S01]  /*13f0*/  ULOP3.LUT UR15, UR14, 0x3, URZ, 0xc0, !UPT ;  /* 0x000000030e0f7892 */ /* 0x000fe2000f8ec03f */
[----:B------:R-:W-:Y:S01]  /*1400*/  SHF.R.S32.HI R5, RZ, 0x1f, R4 ;  /* 0x0000001fff057819 */ /* 0x000fe20000011404 */
[----:B------:R-:W-:Y:S01]  /*1410*/  ULOP3.LUT UR5, UR5, 0x1, URZ, 0xc0, !UPT ;  /* 0x0000000105057892 */ /* 0x000fe2000f8ec03f */
[----:B------:R-:W-:Y:S01]  /*1420*/  SHF.R.S32.HI R7, RZ, 0x5, R3 ;  /* 0x00000005ff077819 */ /* 0x000fe20000011403 */
[----:B------:R-:W-:Y:S01]  /*1430*/  USEL UR20, UR14, 0x1, UP1 ;  /* 0x000000010e147887 */ /* 0x000fe20008800000 */
[----:B------:R-:W-:Y:S01]  /*1440*/  LEA.HI R5, R5, R2, RZ, 0x3 ;  /* 0x0000000205057211 */ /* 0x000fe200078f18ff */
[----:B------:R-:W-:-:S02]  /*1450*/  USEL UR15, UR15, URZ, !UP0 ;  /* 0x0000003f0f0f7287 */ /* 0x000fc4000c000000 */
[----:B------:R-:W-:Y:S01]  /*1460*/  UISETP.NE.AND UP1, UPT, UR6, URZ, UPT ;  /* 0x0000003f0600728c */ /* 0x000fe2000bf25270 */
[----:B------:R-:W-:Y:S01]  /*1470*/  LOP3.LUT R5, R5, 0xfffffff8, RZ, 0xc0, !PT ;  /* 0xfffffff805057812 */ /* 0x000fe200078ec0ff */
[----:B------:R-:W-:Y:S02]  /*1480*/  UISETP.EQ.U32.AND UP0, UPT, UR5, 0x1, !UP0 ;  /* 0x000000010500788c */ /* 0x000fe4000c702070 */
[----:B------:R-:W-:Y:S02]  /*1490*/  ULOP3.LUT UR26, UR13, 0x1, URZ, 0xfc, !UPT ;  /* 0x000000010d1a7892 */ /* 0x000fe4000f8efc3f */
[----:B--2---:R-:W-:Y:S01]  /*14a0*/  ULEA UR12, UR4, UR12, 0x18 ;  /* 0x0000000c040c7291 */ /* 0x004fe2000f8ec03f */
[----:B------:R-:W-:Y:S01]  /*14b0*/  IMAD.IADD R2, R2, 0x1, -R5 ;  /* 0x0000000102027824 */ /* 0x000fe200078e0a05 */
[----:B------:R-:W-:Y:S01]  /*14c0*/  USHF.L.U32 UR4, UR6, 0x3, URZ ;  /* 0x0000000306047899 */ /* 0x000fe2000800063f */
[----:B------:R-:W-:Y:S01]  /*14d0*/  LOP3.LUT R5, R4, 0xfffffffc, RZ, 0xc0, !PT ;  /* 0xfffffffc04057812 */ /* 0x000fe200078ec0ff */
[----:B------:R-:W-:Y:S01]  /*14e0*/  UIADD3 UR28, UR12, 0x50, URZ ;  /* 0x000000500c1c7890 */ /* 0x000fe2000fffe03f */
[--C-:B------:R-:W-:Y:S01]  /*14f0*/  IMAD R4, R7, -0x10, -R2.reuse ;  /* 0xfffffff007047824 */ /* 0x100fe200078e0a02 */
[----:B------:R-:W-:Y:S01]  /*1500*/  ULOP3.LUT UR4, UR4, 0x8, URZ, 0xc0, !UPT ;  /* 0x0000000804047892 */ /* 0x000fe2000f8ec03f */
[----:B------:R-:W-:Y:S01]  /*1510*/  SHF.R.S32.HI R3, RZ, 0x1f, R2 ;  /* 0x0000001fff037819 */ /* 0x000fe20000011402 */
[----:B------:R-:W-:Y:S01]  /*1520*/  IMAD.IADD R0, R0, 0x1, -R5 ;  /* 0x0000000100007824 */ /* 0x000fe200078e0a05 */
[----:B------:R-:W-:-:S02]  /*1530*/  USHF.L.U32 UR27, UR14, 0x1, URZ ;  /* 0x000000010e1b7899 */ /* 0x000fc4000800063f */
[----:B------:R-:W-:Y:S01]  /*1540*/  ULOP3.LUT UR30, UR4, 0x8, URZ, 0x3c, !UPT ;  /* 0x00000008041e7892 */ /* 0x000fe2000f8e3c3f */
[----:B------:R-:W-:Y:S01]  /*1550*/  IMAD.WIDE R2, R7, 0x10, R2 ;  /* 0x0000001007027825 */ /* 0x000fe200078e0202 */
[----:B------:R-:W-:Y:S01]  /*1560*/  ULOP3.LUT UR22, UR4, 0x18, URZ, 0x3c, !UPT ;  /* 0x0000001804167892 */ /* 0x000fe2000f8e3c3f */
[----:B------:R0:W-:Y:S01]  /*1570*/  STL [R1+0x84], R0 ;  /* 0x0000840001007387 */ /* 0x0001e20000100800 */
[----:B------:R-:W-:Y:S01]  /*1580*/  UIADD3 UR20, -UR20, UR14, URZ ;  /* 0x0000000e14147290 */ /* 0x000fe2000fffe13f */
[----:B------:R-:W-:Y:S01]  /*1590*/  ULDC UR4, c[0x0][0x284] ;  /* 0x0000a10000047ab9 */ /* 0x000fe20000000800 */
[----:B------:R-:W-:Y:S02]  /*15a0*/  USEL UR29, URZ, 0x1, UP1 ;  /* 0x000000013f1d7887 */ /* 0x000fe40008800000 */
[----:B------:R-:W-:Y:S02]  /*15b0*/  ULEA UR21, UR21, UR28, 0x3 ;  /* 0x0000001c15157291 */ /* 0x000fe4000f8e183f */
[----:B------:R-:W-:Y:S01]  /*15c0*/  USEL UR23, URZ, 0x1, !UP0 ;  /* 0x000000013f177887 */ /* 0x000fe2000c000000 */
[----:B0-----:R-:W-:-:S05]  /*15d0*/  VIADD R0, R4, UR4 ;  /* 0x0000000404007c36 */ /* 0x001fca0008000000 */
[----:B------:R0:W-:Y:S04]  /*15e0*/  STL [R1+0x90], R0 ;  /* 0x0000900001007387 */ /* 0x0001e80000100800 */
[----:B------:R0:W-:Y:S02]  /*15f0*/  STL.64 [R1+0x88], R2 ;  /* 0x0000880201007387 */ /* 0x0001e40000100a00 */
.L_x_296:
[----:B0-----:R-:W-:Y:S01]  /*1600*/  IMAD.U32 R0, RZ, RZ, UR29 ;  /* 0x0000001dff007e24 */ /* 0x001fe2000f8e00ff */
[----:B--2---:R-:W0:Y:S01]  /*1610*/  LDC R2, c[0x0][0x28c] ;  /* 0x0000a300ff027b82 */ /* 0x004e220000000800 */
[----:B------:R-:W-:Y:S01]  /*1620*/  UMOV UR4, URZ ;  /* 0x0000003f00047c82 */ /* 0x000fe20008000000 */
[----:B------:R-:W-:Y:S02]  /*1630*/  UMOV UR32, UR15 ;  /* 0x0000000f00207c82 */ /* 0x000fe40008000000 */
[----:B------:R-:W-:-:S04]  /*1640*/  SHF.L.U32 R0, R0, 0x1f, RZ ;  /* 0x0000001f00007819 */ /* 0x000fc800000006ff */
[----:B-1----:R-:W1:Y:S01]  /*1650*/  SYNCS.PHASECHK.TRANS64.TRYWAIT P0, [UR21+-0x8], R0 ;  /* 0xfffff800ff0075a7 */ /* 0x002e620008000155 */
[----:B0-----:R-:W-:Y:S01]  /*1660*/  ISETP.GE.AND P1, PT, R2, 0x1, PT ;  /* 0x000000010200780c */ /* 0x001fe20003f26270 */
[----:B-1--4-:R-:W-:-:S12]  /*1670*/  @!P0 BRA `(.L_x_14) ;  /* 0x000000e800748947 */ /* 0x012fd80003800000 */
.L_x_318:
[----:B------:R1:W-:Y:S01]  /*1680*/  STL [R1+0x6c], RZ ;  /* 0x00006cff01007387 */ /* 0x0003e20000100800 */
[----:B------:R-:W-:Y:S01]  /*1690*/  UMOV UR31, UR23 ;  /* 0x00000017001f7c82 */ /* 0x000fe20008000000 */
[----:B------:R-:W-:Y:S01]  /*16a0*/  UMOV UR5, URZ ;  /* 0x0000003f00057c82 */ /* 0x000fe20008000000 */
[----:B------:R-:W-:Y:S01]  /*16b0*/  UMOV UR6, URZ ;  /* 0x0000003f00067c82 */ /* 0x000fe20008000000 */
[----:B------:R1:W-:Y:S01]  /*16c0*/  STL [R1+0x68], RZ ;  /* 0x000068ff01007387 */ /* 0x0003e20000100800 */
[----:B0-----:R-:W-:Y:S01]  /*16d0*/  IMAD.MOV.U32 R0, RZ, RZ, RZ ;  /* 0x000000ffff007224 */ /* 0x001fe200078e00ff */
[----:B------:R-:W-:Y:S02]  /*16e0*/  CS2R R2, SRZ ;  /* 0x0000000000027805 */ /* 0x000fe4000001ff00 */
[----:B------:R-:W-:Y:S01]  /*16f0*/  CS2R R4, SRZ ;  /* 0x0000000000047805 */ /* 0x000fe2000001ff00 */
[----:B------:R1:W-:Y:S01]  /*1700*/  STL [R1+0x64], RZ ;  /* 0x000064ff01007387 */ /* 0x0003e20000100800 */
[----:B------:R-:W-:-:S02]  /*1710*/  CS2R R6, SRZ ;  /* 0x0000000000067805 */ /* 0x000fc4000001ff00 */
[----:B------:R-:W-:Y:S02]  /*1720*/  CS2R R8, SRZ ;  /* 0x0000000000087805 */ /* 0x000fe4000001ff00 */
[----:B------:R-:W-:Y:S01]  /*1730*/  CS2R R10, SRZ ;  /* 0x00000000000a7805 */ /* 0x000fe2000001ff00 */
[----:B------:R1:W-:Y:S01]  /*1740*/  STL [R1+0x60], RZ ;  /* 0x000060ff01007387 */ /* 0x0003e20000100800 */
[----:B------:R-:W-:Y:S02]  /*1750*/  CS2R R12, SRZ ;  /* 0x00000000000c7805 */ /* 0x000fe4000001ff00 */
        /* <DEDUP_REMOVED lines=56> */
[----:B------:R-:W-:Y:S01]  /*1ae0*/  CS2R R226, SRZ ;  /* 0x0000000000e27805 */ /* 0x000fe2000001ff00 */
[----:B------:R-:W-:Y:S01]  /*1af0*/  IMAD.MOV.U32 R228, RZ, RZ, RZ ;  /* 0x000000ffffe47224 */ /* 0x000fe200078e00ff */
[----:B------:R1:W-:Y:S01]  /*1b00*/  STL [R1+0x24], RZ ;  /* 0x000024ff01007387 */ /* 0x0003e20000100800 */
[----:B------:R-:W-:Y:S02]  /*1b10*/  CS2R R24, SRZ ;  /* 0x0000000000187805 */ /* 0x000fe4000001ff00 */
[----:B------:R-:W-:-:S02]  /*1b20*/  CS2R R26, SRZ ;  /* 0x00000000001a7805 */ /* 0x000fc4000001ff00 */
[----:B------:R-:W-:Y:S01]  /*1b30*/  CS2R R28, SRZ ;  /* 0x00000000001c7805 */ /* 0x000fe2000001ff00 */
[----:B------:R1:W-:Y:S01]  /*1b40*/  STL [R1+0x20], RZ ;  /* 0x000020ff01007387 */ /* 0x0003e20000100800 */
[----:B------:R-:W-:Y:S02]  /*1b50*/  CS2R R30, SRZ ;  /* 0x00000000001e7805 */ /* 0x000fe4000001ff00 */
[----:B------:R-:W-:Y:S02]  /*1b60*/  CS2R R32, SRZ ;  /* 0x0000000000207805 */ /* 0x000fe4000001ff00 */
[----:B------:R-:W-:Y:S01]  /*1b70*/  CS2R R34, SRZ ;  /* 0x0000000000227805 */ /* 0x000fe2000001ff00 */
        /* <DEDUP_REMOVED lines=28> */
[----:B------:R1:W-:Y:S01]  /*1d40*/  STL [R1], RZ ;  /* 0x000000ff01007387 */ /* 0x0003e20000100800 */
[----:B------:R-:W-:Y:S02]  /*1d50*/  CS2R R78, SRZ ;  /* 0x00000000004e7805 */ /* 0x000fe4000001ff00 */
[----:B------:R-:W-:Y:S02]  /*1d60*/  CS2R R80, SRZ ;  /* 0x0000000000507805 */ /* 0x000fe4000001ff00 */
[----:B------:R-:W-:Y:S02]  /*1d70*/  CS2R R82, SRZ ;  /* 0x0000000000527805 */ /* 0x000fe4000001ff00 */
[----:B------:R-:W-:Y:S02]  /*1d80*/  CS2R R84, SRZ ;  /* 0x0000000000547805 */ /* 0x000fe4000001ff00 */
[----:B------:R-:W-:-:S02]  /*1d90*/  CS2R R86, SRZ ;  /* 0x0000000000567805 */ /* 0x000fc4000001ff00 */
[----:B------:R-:W-:Y:S02]  /*1da0*/  CS2R R88, SRZ ;  /* 0x0000000000587805 */ /* 0x000fe4000001ff00 */
        /* <DEDUP_REMOVED lines=30> */
[----:B------:R-:W-:Y:S01]  /*1f90*/  CS2R R150, SRZ ;  /* 0x0000000000967805 */ /* 0x000fe2000001ff00 */
[----:B-1----:R-:W-:Y:S06]  /*1fa0*/  @!P1 BRA `(.L_x_15) ;  /* 0x0000001000a09947 */ /* 0x002fec0003800000 */
[----:B------:R-:W-:-:S06]  /*1fb0*/  UISETP.NE.AND UP0, UPT, UR26, 0x3, UPT ;  /* 0x000000031a00788c */ /* 0x000fcc000bf05270 */
[----:B------:R-:W-:-:S13]  /*1fc0*/  PLOP3.LUT P1, PT, PT, PT, UP0, 0x80, 0x0 ;  /* 0x000000000000781c */ /* 0x000fda0003f2f008 */
[----:B------:R-:W-:Y:S05]  /*1fd0*/  @!P1 BRA `(.L_x_16) ;  /* 0x0000000000049947 */ /* 0x000fea0003800000 */
[----:B------:R-:W-:Y:S01]  /*1fe0*/  BPT.TRAP 0x1 ;  /* 0x000000040000795c */ /* 0x000fe20000300000 */
.L_x_16:
[----:B------:R-:W-:Y:S01]  /*1ff0*/  ULEA UR4, UR15, UR12, 0x3 ;  /* 0x0000000c0f047291 */ /* 0x000fe2000f8e183f */
[----:B------:R-:W-:-:S05]  /*2000*/  IMAD.U32 R0, RZ, RZ, UR23 ;  /* 0x00000017ff007e24 */ /* 0x000fca000f8e00ff */
[----:B------:R-:W-:-:S04]  /*2010*/  SHF.L.U32 R0, R0, 0x1f, RZ ;  /* 0x0000001f00007819 */ /* 0x000fc800000006ff */
[----:B------:R0:W1:Y:S01]  /*2020*/  SYNCS.PHASECHK.TRANS64.TRYWAIT P0, [UR4], R0 ;  /* 0x00000000ff0075a7 */ /* 0x0000620008000144 */
[----:B------:R-:W-:Y:S05]  /*2030*/  @!P1 BRA `(.L_x_17) ;  /* 0x0000000000049947 */ /* 0x000fea0003800000 */
[----:B------:R-:W-:Y:S01]  /*2040*/  BPT.TRAP 0x1 ;  /* 0x000000040000795c */ /* 0x000fe20000300000 */
.L_x_17:
[----:B-1----:R-:W-:Y:S05]  /*2050*/  @P0 BRA `(.L_x_18) ;  /* 0x0000000000080947 */ /* 0x002fea0003800000 */
[----:B------:R-:W1:Y:S02]  /*2060*/  SYNCS.PHASECHK.TRANS64.TRYWAIT P0, [UR4], R0 ;  /* 0x00000000ff0075a7 */ /* 0x000e640008000144 */
[----:B-1----:R-:W-:Y:S05]  /*2070*/  @!P0 BRA `(.L_x_19) ;  /* 0x000000e0000c8947 */ /* 0x002fea0003800000 */
.L_x_18:
[----:B------:R-:W-:Y:S01]  /*2080*/  UIADD3 UR4, UR12, 0x180, URZ ;  /* 0x000001800c047890 */ /* 0x000fe2000fffe03f */
[----:B------:R-:W-:Y:S01]  /*2090*/  WARPGROUP.ARRIVE ;  /* 0x00000000000079c5 */ /* 0x000fe20000000000 */
[----:B------:R-:W-:Y:S01]  /*20a0*/  UIADD3 UR5, UR12, 0x8180, URZ ;  /* 0x000081800c057890 */ /* 0x000fe2000fffe03f */
[----:B------:R2:W-:Y:S01]  /*20b0*/  STL [R1+0x6c], RZ ;  /* 0x00006cff01007387 */ /* 0x0005e20000100800 */
[----:B------:R-:W-:Y:S01]  /*20c0*/  USHF.R.U32.HI UR4, URZ, 0x4, UR4 ;  /* 0x000000043f047899 */ /* 0x000fe20008011604 */
[----:B01----:R-:W-:Y:S01]  /*20d0*/  IMAD.MOV.U32 R0, RZ, RZ, RZ ;  /* 0x000000ffff007224 */ /* 0x003fe200078e00ff */
[----:B------:R-:W-:Y:S01]  /*20e0*/  USHF.R.U32.HI UR5, URZ, 0x4, UR5 ;  /* 0x000000043f057899 */ /* 0x000fe20008011605 */
[----:B------:R2:W-:Y:S01]  /*20f0*/  STL [R1+0x68], RZ ;  /* 0x000068ff01007387 */ /* 0x0005e20000100800 */
[----:B------:R-:W-:Y:S01]  /*2100*/  ULOP3.LUT UR4, UR4, 0x3fff, URZ, 0xc0, !UPT ;  /* 0x00003fff04047892 */ /* 0x000fe2000f8ec03f */
[----:B------:R-:W-:Y:S01]  /*2110*/  CS2R R2, SRZ ;  /* 0x0000000000027805 */ /* 0x000fe2000001ff00 */
[----:B------:R-:W-:Y:S01]  /*2120*/  ULOP3.LUT UR5, UR5, 0x3fff, URZ, 0xc0, !UPT ;  /* 0x00003fff05057892 */ /* 0x000fe2000f8ec03f */
[----:B------:R2:W-:Y:S01]  /*2130*/  STL [R1+0x64], RZ ;  /* 0x000064ff01007387 */ /* 0x0005e20000100800 */
[----:B------:R-:W-:Y:S01]  /*2140*/  ULOP3.LUT UR4, UR4, 0x10000, URZ, 0xfc, !UPT ;  /* 0x0001000004047892 */ /* 0x000fe2000f8efc3f */
[----:B------:R-:W-:Y:S01]  /*2150*/  CS2R R4, SRZ ;  /* 0x0000000000047805 */ /* 0x000fe2000001ff00 */
[----:B------:R-:W-:Y:S01]  /*2160*/  ULOP3.LUT UR5, UR5, 0x10000, URZ, 0xfc, !UPT ;  /* 0x0001000005057892 */ /* 0x000fe2000f8efc3f */
[----:B------:R2:W-:Y:S01]  /*2170*/  STL [R1+0x60], RZ ;  /* 0x000060ff01007387 */ /* 0x0005e20000100800 */
[----:B------:R-:W-:Y:S01]  /*2180*/  ULEA UR4, UR15, UR4, 0x9 ;  /* 0x000000040f047291 */ /* 0x000fe2000f8e483f */
[----:B------:R-:W-:Y:S01]  /*2190*/  CS2R R6, SRZ ;  /* 0x0000000000067805 */ /* 0x000fe2000001ff00 */
[----:B------:R-:W-:Y:S01]  /*21a0*/  ULEA UR5, UR15, UR5, 0xb ;  /* 0x000000050f057291 */ /* 0x000fe2000f8e583f */
[----:B------:R2:W-:Y:S01]  /*21b0*/  STL [R1+0x5c], RZ ;  /* 0x00005cff01007387 */ /* 0x0005e20000100800 */
[----:B------:R-:W-:Y:S01]  /*21c0*/  UMOV UR9, 0x40000040 ;  /* 0x4000004000097882 */ /* 0x000fe20000000000 */
[----:B------:R-:W-:Y:S01]  /*21d0*/  UMOV UR11, 0x40000040 ;  /* 0x40000040000b7882 */ /* 0x000fe20000000000 */
[----:B------:R-:W-:Y:S01]  /*21e0*/  CS2R R8, SRZ ;  /* 0x0000000000087805 */ /* 0x000fe2000001ff00 */
[----:B------:R-:W-:Y:S01]  /*21f0*/  UMOV UR8, UR4 ;  /* 0x0000000400087c82 */ /* 0x000fe20008000000 */
[----:B------:R2:W-:Y:S01]  /*2200*/  STL [R1+0x58], RZ ;  /* 0x000058ff01007387 */ /* 0x0005e20000100800 */
[----:B------:R-:W-:Y:S01]  /*2210*/  UMOV UR10, UR5 ;  /* 0x00000005000a7c82 */ /* 0x000fe20008000000 */
[----:B------:R-:W-:Y:S01]  /*2220*/  CS2R R10, SRZ ;  /* 0x00000000000a7805 */ /* 0x000fe2000001ff00 */
[----:B------:R-:W-:Y:S01]  /*2230*/  QGMMA.64x256x32.F32.E4M3.E4M3 R24, gdesc[UR8], RZ, !UPT ;  /* 0x03e00000081879f3 */ /* 0x000fe2000c7008ff */
[----:B------:R-:W-:Y:S01]  /*2240*/  UIADD3 UR8, UR4, 0x2, URZ ;  /* 0x0000000204087890 */ /* 0x000fe2000fffe03f */
[----:B------:R2:W-:Y:S01]  /*2250*/  STL [R1+0x54], RZ ;  /* 0x000054ff01007387 */ /* 0x0005e20000100800 */
[----:B------:R-:W-:Y:S01]  /*2260*/  UIADD3 UR10, UR5, 0x2, URZ ;  /* 0x00000002050a7890 */ /* 0x000fe2000fffe03f */
[----:B------:R-:W-:Y:S01]  /*2270*/  CS2R R12, SRZ ;  /* 0x00000000000c7805 */ /* 0x000fe2000001ff00 */
[----:B------:R-:W-:Y:S01]  /*2280*/  UMOV UR9, 0x40000040 ;  /* 0x4000004000097882 */ /* 0x000fe20000000000 */
[----:B------:R-:W-:Y:S01]  /*2290*/  UMOV UR11, 0x40000040 ;  /* 0x40000040000b7882 */ /* 0x000fe20000000000 */
        /* <DEDUP_REMOVED lines=57> */
[----:B------:R-:W-:Y:S01]  /*2630*/  CS2R R226, SRZ ;  /* 0x0000000000e27805 */ /* 0x000fe2000001ff00 */
[----:B------:R-:W-:-:S02]  /*2640*/  IMAD.MOV.U32 R228, RZ, RZ, RZ ;  /* 0x000000ffffe47224 */ /* 0x000fc400078e00ff */
[----:B------:R2:W-:Y:S04]  /*2650*/  STL [R1+0x14], RZ ;  /* 0x000014ff01007387 */ /* 0x0005e80000100800 */
[----:B------:R2:W-:Y:S04]  /*2660*/  STL [R1+0x10], RZ ;  /* 0x000010ff01007387 */ /* 0x0005e80000100800 */
[----:B------:R2:W-:Y:S04]  /*2670*/  STL [R1+0xc], RZ ;  /* 0x00000cff01007387 */ /* 0x0005e80000100800 */
[----:B------:R2:W-:Y:S04]  /*2680*/  STL [R1+0x8], RZ ;  /* 0x000008ff01007387 */ /* 0x0005e80000100800 */
[----:B------:R2:W-:Y:S04]  /*2690*/  STL [R1+0x4], RZ ;  /* 0x000004ff01007387 */ /* 0x0005e80000100800 */
[----:B------:R2:W-:Y:S01]  /*26a0*/  STL [R1], RZ ;  /* 0x000000ff01007387 */ /* 0x0005e20000100800 */
[----:B------:R-:W-:Y:S01]  /*26b0*/  QGMMA.64x256x32.F32.E4M3.E4M3 R24, gdesc[UR8], R24 ;  /* 0x03e00000081879f3 */ /* 0x000fe20008700818 */
[----:B------:R-:W-:-:S02]  /*26c0*/  UIADD3 UR8, UR4, 0x4, URZ ;  /* 0x0000000404087890 */ /* 0x000fc4000fffe03f */
[----:B------:R-:W-:Y:S01]  /*26d0*/  UIADD3 UR10, UR5, 0x4, URZ ;  /* 0x00000004050a7890 */ /* 0x000fe2000fffe03f */
[----:B------:R-:W-:Y:S01]  /*26e0*/  UMOV UR9, 0x40000040 ;  /* 0x4000004000097882 */ /* 0x000fe20000000000 */
[----:B------:R-:W-:-:S15]  /*26f0*/  UMOV UR11, 0x40000040 ;  /* 0x40000040000b7882 */ /* 0x000fde0000000000 */
[----:B------:R-:W-:-:S08]  /*2700*/  NOP ;  /* 0x0000000000007918 */ /* 0x000fd00000000000 */
[----:B------:R-:W-:Y:S01]  /*2710*/  QGMMA.64x256x32.F32.E4M3.E4M3 R24, gdesc[UR8], R24 ;  /* 0x03e00000081879f3 */ /* 0x000fe20008700818 */
[----:B------:R-:W-:Y:S02]  /*2720*/  UIADD3 UR10, UR5, 0x6, URZ ;  /* 0x00000006050a7890 */ /* 0x000fe4000fffe03f */
[----:B------:R-:W-:Y:S01]  /*2730*/  UIADD3 UR8, UR4, 0x6, URZ ;  /* 0x0000000604087890 */ /* 0x000fe2000fffe03f */
[----:B------:R-:W-:Y:S01]  /*2740*/  ULDC UR5, c[0x0][0x50c] ;  /* 0x0001430000057ab9 */ /* 0x000fe20000000800 */
[----:B------:R-:W-:Y:S01]  /*2750*/  UMOV UR9, 0x40000040 ;  /* 0x4000004000097882 */ /* 0x000fe20000000000 */
[----:B------:R-:W-:Y:S01]  /*2760*/  UISETP.NE.AND UP0, UPT, UR5, 0x4, UPT ;  /* 0x000000040500788c */ /* 0x000fe2000bf05270 */
[----:B------:R-:W-:Y:S01]  /*2770*/  UMOV UR11, 0x40000040 ;  /* 0x40000040000b7882 */ /* 0x000fe20000000000 */
[----:B------:R-:W-:Y:S02]  /*2780*/  UMOV UR4, 0x4 ;  /* 0x0000000400047882 */ /* 0x000fe40000000000 */
[----:B------:R-:W-:-:S06]  /*2790*/  USEL UR5, URZ, 0x1, UP0 ;  /* 0x000000013f057887 */ /* 0x000fcc0008000000 */
[----:B------:R-:W-:-:S12]  /*27a0*/  ISETP.NE.AND P0, PT, RZ, UR5, PT ;  /* 0x00000005ff007c0c */ /* 0x000fd8000bf05270 */
[----:B------:R-:W-:Y:S01]  /*27b0*/  QGMMA.64x256x32.F32.E4M3.E4M3 R24, gdesc[UR8], R24, gsb0 ;  /* 0x03e00000081879f3 */ /* 0x000fe20008000818 */
[----:B--2---:R-:W-:Y:S05]  /*27c0*/  @!P0 BRA `(.L_x_20) ;  /* 0x0000000800808947 */ /* 0x004fea0003800000 */
[----:B------:R-:W-:Y:S02]  /*27d0*/  WARPGROUP.DEPBAR.LE gsb0, 0x0 ;  /* 0x00008000000079c5 */ /* 0x000fe40000010000 */
[----:B------:R-:W-:-:S01]  /*27e0*/  FADD R227, RZ, R25 ;  /* 0x00000019ffe37221 */ /* 0x000fc20000000000 */
[----:B------:R-:W-:Y:S01]  /*27f0*/  FADD R228, RZ, R24 ;  /* 0x00000018ffe47221 */ /* 0x000fe20000000000 */
[----:B------:R-:W-:-:S01]  /*2800*/  FADD R226, RZ, R26 ;  /* 0x0000001affe27221 */ /* 0x000fc20000000000 */
[----:B------:R-:W-:Y:S01]  /*2810*/  FADD R225, RZ, R27 ;  /* 0x0000001bffe17221 */ /* 0x000fe20000000000 */
[----:B------:R-:W-:-:S01]  /*2820*/  FADD R224, RZ, R28 ;  /* 0x0000001cffe07221 */ /* 0x000fc20000000000 */
[----:B------:R0:W-:Y:S01]  /*2830*/  STL [R1+0x98], R227 ;  /* 0x000098e301007387 */ /* 0x0001e20000100800 */
[----:B------:R-:W-:-:S01]  /*2840*/  FADD R223, RZ, R29 ;  /* 0x0000001dffdf7221 */ /* 0x000fc20000000000 */
[----:B------:R-:W-:Y:S01]  /*2850*/  FADD R222, RZ, R30 ;  /* 0x0000001effde7221 */ /* 0x000fe20000000000 */
[----:B------:R-:W-:-:S01]  /*2860*/  FADD R221, RZ, R31 ;  /* 0x0000001fffdd7221 */ /* 0x000fc20000000000 */
[----:B------:R-:W-:Y:S01]  /*2870*/  FADD R220, RZ, R32 ;  /* 0x00000020ffdc7221 */ /* 0x000fe20000000000 */
[----:B------:R-:W-:-:S01]  /*2880*/  FADD R219, RZ, R33 ;  /* 0x00000021ffdb7221 */ /* 0x000fc20000000000 */
[----:B------:R-:W-:Y:S01]  /*2890*/  FADD R218, RZ, R34 ;  /* 0x00000022ffda7221 */ /* 0x000fe20000000000 */
[----:B------:R-:W-:-:S01]  /*28a0*/  FADD R217, RZ, R35 ;  /* 0x00000023ffd97221 */ /* 0x000fc20000000000 */
[----:B------:R-:W-:Y:S01]  /*28b0*/  FADD R216, RZ, R36 ;  /* 0x00000024ffd87221 */ /* 0x000fe20000000000 */
[----:B------:R-:W-:-:S01]  /*28c0*/  FADD R215, RZ, R37 ;  /* 0x00000025ffd77221 */ /* 0x000fc20000000000 */
[----:B0-----:R-:W-:Y:S01]  /*28d0*/  FADD R227, RZ, R124 ;  /* 0x0000007cffe37221 */ /* 0x001fe20000000000 */
[----:B------:R-:W-:-:S01]  /*28e0*/  FADD R214, RZ, R38 ;  /* 0x00000026ffd67221 */ /* 0x000fc20000000000 */
[----:B------:R-:W-:Y:S01]  /*28f0*/  FADD R213, RZ, R39 ;  /* 0x00000027ffd57221 */ /* 0x000fe20000000000 */
[----:B------:R-:W-:-:S01]  /*2900*/  FADD R212, RZ, R40 ;  /* 0x00000028ffd47221 */ /* 0x000fc20000000000 */
[----:B------:R-:W-:Y:S01]  /*2910*/  FADD R211, RZ, R41 ;  /* 0x00000029ffd37221 */ /* 0x000fe20000000000 */
[----:B------:R0:W-:Y:S01]  /*2920*/  STL [R1], R227 ;  /* 0x000000e301007387 */ /* 0x0001e20000100800 */
        /* <DEDUP_REMOVED lines=94> */
[----:B0-----:R-:W-:-:S05]  /*2f10*/  FADD R227, RZ, R131 ;  /* 0x00000083ffe37221 */ /* 0x001fca0000000000 */
[----:B------:R0:W-:Y:S02]  /*2f20*/  STL [R1+0x1c], R227 ;  /* 0x00001ce301007387 */ /* 0x0001e40000100800 */
        /* <DEDUP_REMOVED lines=39> */
[----:B------:R0:W-:Y:S04]  /*31a0*/  STL [R1+0x6c], R227 ;  /* 0x00006ce301007387 */ /* 0x0001e80000100800 */
[----:B0-----:R0:W5:Y:S01]  /*31b0*/  LDL.LU R227, [R1+0x98] ;  /* 0x0000980001e37983 */ /* 0x0011620000300800 */
[----:B------:R-:W-:-:S05]  /*31c0*/  UMOV UR4, URZ ;  /* 0x0000003f00047c82 */ /* 0x000fca0008000000 */
.L_x_20:
[----:B------:R-:W-:Y:S01]  /*31d0*/  UIADD3 UR32, UR15, 0x1, URZ ;  /* 0x000000010f207890 */ /* 0x000fe2000fffe03f */
[----:B------:R-:W-:-:S03]  /*31e0*/  UMOV UR6, 0x1 ;  /* 0x0000000100067882 */ /* 0x000fc60000000000 */
[----:B------:R-:W-:-:S04]  /*31f0*/  UISETP.NE.AND UP0, UPT, UR32, 0x4, UPT ;  /* 0x000000042000788c */ /* 0x000fc8000bf05270 */
[----:B------:R-:W-:Y:S02]  /*3200*/  USEL UR31, URZ, 0x1, UP0 ;  /* 0x000000013f1f7887 */ /* 0x000fe40008000000 */
[----:B------:R-:W-:Y:S02]  /*3210*/  USEL UR32, UR32, URZ, UP0 ;  /* 0x0000003f20207287 */ /* 0x000fe40008000000 */
[----:B------:R-:W-:-:S12]  /*3220*/  ULOP3.LUT UR31, UR23, UR31, URZ, 0x3c, !UPT ;  /* 0x0000001f171f7292 */ /* 0x000fd8000f8e3c3f */
.L_x_15:
[----:B------:R-:W-:-:S06]  /*3230*/  UISETP.GE.AND UP0, UPT, UR20, 0x1, UPT ;  /* 0x000000011400788c */ /* 0x000fcc000bf06270 */
[----:B------:R-:W-:-:S13]  /*3240*/  PLOP3.LUT P0, PT, PT, PT, UP0, 0x80, 0x0 ;  /* 0x000000000000781c */ /* 0x000fda0003f0f008 */
[----:B------:R-:W-:Y:S05]  /*3250*/  @!P0 BRA `(.L_x_21) ;  /* 0x0000001000bc8947 */ /* 0x000fea0003800000 */
[----:B------:R-:W-:Y:S01]  /*3260*/  UMOV UR33, UR20 ;  /* 0x0000001400217c82 */ /* 0x000fe20008000000 */
[----:B------:R-:W-:Y:S01]  /*3270*/  UMOV UR34, UR15 ;  /* 0x0000000f00227c82 */ /* 0x000fe20008000000 */
[----:B------:R-:W-:-:S05]  /*3280*/  ULDC UR35, c[0x0][0x50c] ;  /* 0x0001430000237ab9 */ /* 0x000fca0000000800 */
.L_x_29:
[----:B------:R-:W-:-:S06]  /*3290*/  UISETP.NE.AND UP0, UPT, UR26, 0x3, UPT ;  /* 0x000000031a00788c */ /* 0x000fcc000bf05270 */
[----:B------:R-:W-:-:S13]  /*32a0*/  PLOP3.LUT P1, PT, PT, PT, UP0, 0x80, 0x0 ;  /* 0x000000000000781c */ /* 0x000fda0003f2f008 */
[----:B-1---5:R-:W-:Y:S05]  /*32b0*/  @!P1 BRA `(.L_x_22) ;  /* 0x0000000000049947 */ /* 0x022fea0003800000 */
[----:B------:R-:W-:Y:S01]  /*32c0*/  BPT.TRAP 0x1 ;  /* 0x000000040000795c */ /* 0x000fe20000300000 */
.L_x_22:
[----:B------:R-:W-:Y:S01]  /*32d0*/  ULEA UR8, UR32, UR12, 0x3 ;  /* 0x0000000c20087291 */ /* 0x000fe2000f8e183f */
[----:B------:R-:W-:-:S05]  /*32e0*/  IMAD.U32 R229, RZ, RZ, UR31 ;  /* 0x0000001fffe57e24 */ /* 0x000fca000f8e00ff */
[----:B------:R-:W-:-:S04]  /*32f0*/  SHF.L.U32 R229, R229, 0x1f, RZ ;  /* 0x0000001fe5e57819 */ /* 0x000fc800000006ff */
[----:B------:R1:W2:Y:S01]  /*3300*/  SYNCS.PHASECHK.TRANS64.TRYWAIT P0, [UR8], R229 ;  /* 0x000000e5ff0075a7 */ /* 0x0002a20008000148 */
[----:B------:R-:W-:Y:S05]  /*3310*/  @!P1 BRA `(.L_x_23) ;  /* 0x0000000000049947 */ /* 0x000fea0003800000 */
[----:B------:R-:W-:Y:S01]  /*3320*/  BPT.TRAP 0x1 ;  /* 0x000000040000795c */ /* 0x000fe20000300000 */
.L_x_23:
[----:B--2---:R-:W-:Y:S05]  /*3330*/  @P0 BRA `(.L_x_24) ;  /* 0x0000000000080947 */ /* 0x004fea0003800000 */
[----:B------:R-:W2:Y:S02]  /*3340*/  SYNCS.PHASECHK.TRANS64.TRYWAIT P0, [UR8], R229 ;  /* 0x000000e5ff0075a7 */ /* 0x000ea40008000148 */
[----:B--2---:R-:W-:Y:S05]  /*3350*/  @!P0 BRA `(.L_x_25) ;  /* 0x000000cc006c8947 */ /* 0x004fea0003800000 */
.L_x_24:
[----:B------:R-:W-:Y:S01]  /*3360*/  UIADD3 UR8, UR12, 0x180, URZ ;  /* 0x000001800c087890 */ /* 0x000fe2000fffe03f */
[----:B------:R-:W-:Y:S01]  /*3370*/  WARPGROUP.ARRIVE ;  /* 0x00000000000079c5 */ /* 0x000fe20000000000 */
[----:B------:R-:W-:Y:S02]  /*3380*/  UIADD3 UR9, UR12, 0x8180, URZ ;  /* 0x000081800c097890 */ /* 0x000fe4000fffe03f */
[----:B------:R-:W-:Y:S02]  /*3390*/  UISETP.NE.AND UP0, UPT, UR5, URZ, UPT ;  /* 0x0000003f0500728c */ /* 0x000fe4000bf05270 */
[----:B------:R-:W-:Y:S02]  /*33a0*/  USHF.R.U32.HI UR8, URZ, 0x4, UR8 ;  /* 0x000000043f087899 */ /* 0x000fe40008011608 */
[----:B------:R-:W-:Y:S02]  /*33b0*/  USHF.R.U32.HI UR9, URZ, 0x4, UR9 ;  /* 0x000000043f097899 */ /* 0x000fe40008011609 */
[----:B------:R-:W-:-:S02]  /*33c0*/  USEL UR6, UR6, URZ, !UP0 ;  /* 0x0000003f06067287 */ /* 0x000fc4000c000000 */
[----:B------:R-:W-:Y:S02]  /*33d0*/  ULOP3.LUT UR8, UR8, 0x3fff, URZ, 0xc0, !UPT ;  /* 0x00003fff08087892 */ /* 0x000fe4000f8ec03f */
[----:B------:R-:W-:Y:S02]  /*33e0*/  ULOP3.LUT UR9, UR9, 0x3fff, URZ, 0xc0, !UPT ;  /* 0x00003fff09097892 */ /* 0x000fe4000f8ec03f */
[----:B------:R-:W-:Y:S02]  /*33f0*/  UISETP.NE.U32.AND UP0, UPT, UR6, URZ, UPT ;  /* 0x0000003f0600728c */ /* 0x000fe4000bf05070 */
[----:B------:R-:W-:Y:S02]  /*3400*/  ULOP3.LUT UR5, UR8, 0x10000, URZ, 0xfc, !UPT ;  /* 0x0001000008057892 */ /* 0x000fe4000f8efc3f */
[----:B------:R-:W-:Y:S02]  /*3410*/  ULOP3.LUT UR6, UR9, 0x10000, URZ, 0xfc, !UPT ;  /* 0x0001000009067892 */ /* 0x000fe4000f8efc3f */
[----:B------:R-:W-:-:S02]  /*3420*/  ULEA UR5, UR32, UR5, 0x9 ;  /* 0x0000000520057291 */ /* 0x000fc4000f8e483f */
[----:B------:R-:W-:Y:S01]  /*3430*/  ULEA UR6, UR32, UR6, 0xb ;  /* 0x0000000620067291 */ /* 0x000fe2000f8e583f */
[----:B------:R-:W-:Y:S01]  /*3440*/  UMOV UR9, 0x40000040 ;  /* 0x4000004000097882 */ /* 0x000fe20000000000 */
[----:B------:R-:W-:Y:S01]  /*3450*/  UMOV UR11, 0x40000040 ;  /* 0x40000040000b7882 */ /* 0x000fe20000000000 */
[----:B------:R-:W-:Y:S02]  /*3460*/  UIADD3 UR4, UR4, 0x4, URZ ;  /* 0x0000000404047890 */ /* 0x000fe4000fffe03f */
[----:B------:R-:W-:Y:S02]  /*3470*/  UMOV UR8, UR5 ;  /* 0x0000000500087c82 */ /* 0x000fe40008000000 */
[----:B------:R-:W-:Y:S02]  /*3480*/  UMOV UR10, UR6 ;  /* 0x00000006000a7c82 */ /* 0x000fe40008000000 */
[----:B------:R-:W-:Y:S01]  /*3490*/  QGMMA.64x256x32.F32.E4M3.E4M3 R24, gdesc[UR8], R24, UP0 ;  /* 0x03e00000081879f3 */ /* 0x000fe2000bf00818 */
[----:B------:R-:W-:-:S02]  /*34a0*/  UIADD3 UR8, UR5, 0x2, URZ ;  /* 0x0000000205087890 */ /* 0x000fc4000fffe03f */
[----:B------:R-:W-:Y:S01]  /*34b0*/  UIADD3 UR10, UR6, 0x2, URZ ;  /* 0x00000002060a7890 */ /* 0x000fe2000fffe03f */
[----:B------:R-:W-:Y:S01]  /*34c0*/  UMOV UR9, 0x40000040 ;  /* 0x4000004000097882 */ /* 0x000fe20000000000 */
[----:B------:R-:W-:Y:S01]  /*34d0*/  UMOV UR11, 0x40000040 ;  /* 0x40000040000b7882 */ /* 0x000fe20000000000 */
[----:B------:R-:W-:-:S15]  /*34e0*/  UISETP.NE.AND UP0, UPT, UR4, UR35, UPT ;  /* 0x000000230400728c */ /* 0x000fde000bf05270 */
[----:B------:R-:W-:-:S07]  /*34f0*/  NOP ;  /* 0x0000000000007918 */ /* 0x000fce0000000000 */
[----:B------:R-:W-:Y:S01]  /*3500*/  QGMMA.64x256x32.F32.E4M3.E4M3 R24, gdesc[UR8], R24 ;  /* 0x03e00000081879f3 */ /* 0x000fe20008700818 */
[----:B------:R-:W-:Y:S02]  /*3510*/  UIADD3 UR8, UR5, 0x4, URZ ;  /* 0x0000000405087890 */ /* 0x000fe4000fffe03f */
[----:B------:R-:W-:Y:S01]  /*3520*/  UIADD3 UR10, UR6, 0x4, URZ ;  /* 0x00000004060a7890 */ /* 0x000fe2000fffe03f */
[----:B------:R-:W-:Y:S01]  /*3530*/  UMOV UR9, 0x40000040 ;  /* 0x4000004000097882 */ /* 0x000fe20000000000 */
[----:B------:R-:W-:-:S15]  /*3540*/  UMOV UR11, 0x40000040 ;  /* 0x40000040000b7882 */ /* 0x000fde0000000000 */
[----:B------:R-:W-:-:S08]  /*3550*/  NOP ;  /* 0x0000000000007918 */ /* 0x000fd00000000000 */
[----:B------:R-:W-:Y:S01]  /*3560*/  QGMMA.64x256x32.F32.E4M3.E4M3 R24, gdesc[UR8], R24 ;  /* 0x03e00000081879f3 */ /* 0x000fe20008700818 */
[----:B------:R-:W-:Y:S02]  /*3570*/  UIADD3 UR8, UR5, 0x6, URZ ;  /* 0x0000000605087890 */ /* 0x000fe4000fffe03f */
[----:B------:R-:W-:Y:S01]  /*3580*/  UIADD3 UR10, UR6, 0x6, URZ ;  /* 0x00000006060a7890 */ /* 0x000fe2000fffe03f */
[----:B------:R-:W-:Y:S01]  /*3590*/  UMOV UR9, 0x40000040 ;  /* 0x4000004000097882 */ /* 0x000fe20000000000 */
[----:B------:R-:W-:Y:S01]  /*35a0*/  UMOV UR11, 0x40000040 ;  /* 0x40000040000b7882 */ /* 0x000fe20000000000 */
[----:B------:R-:W-:-:S06]  /*35b0*/  USEL UR5, URZ, 0x1, UP0 ;  /* 0x000000013f057887 */ /* 0x000fcc0008000000 */
[----:B------:R-:W-:-:S15]  /*35c0*/  ISETP.NE.AND P0, PT, RZ, UR5, PT ;  /* 0x00000005ff007c0c */ /* 0x000fde000bf05270 */
[----:B------:R-:W-:-:S01]  /*35d0*/  NOP ;  /* 0x0000000000007918 */ /* 0x000fc20000000000 */
[----:B------:R-:W-:Y:S03]  /*35e0*/  QGMMA.64x256x32.F32.E4M3.E4M3 R24, gdesc[UR8], R24, gsb0 ;  /* 0x03e00000081879f3 */ /* 0x000fe60008000818 */
[----:B------:R-:W-:Y:S02]  /*35f0*/  WARPGROUP.DEPBAR.LE gsb0, 0x1 ;  /* 0x00008000000079c5 */ /* 0x000fe40000010100 */
[----:B------:R-:W-:Y:S05]  /*3600*/  @!P0 BRA `(.L_x_26) ;  /* 0x0000000c00708947 */ /* 0x000fea0003800000 */
[----:B------:R-:W-:Y:S02]  /*3610*/  WARPGROUP.DEPBAR.LE gsb0, 0x0 ;  /* 0x00008000000079c5 */ /* 0x000fe40000010000 */
[----:B-----5:R-:W-:-:S01]  /*3620*/  FADD R227, R25, R227 ;  /* 0x000000e319e37221 */ /* 0x020fc20000000000 */
[----:B------:R-:W-:Y:S01]  /*3630*/  FADD R226, R26, R226 ;  /* 0x000000e21ae27221 */ /* 0x000fe20000000000 */
[----:B------:R-:W-:-:S01]  /*3640*/  FADD R225, R27, R225 ;  /* 0x000000e11be17221 */ /* 0x000fc20000000000 */
[----:B------:R-:W-:Y:S01]  /*3650*/  FADD R224, R28, R224 ;  /* 0x000000e01ce07221 */ /* 0x000fe20000000000 */
[----:B------:R-:W-:-:S01]  /*3660*/  FADD R223, R29, R223 ;  /* 0x000000df1ddf7221 */ /* 0x000fc20000000000 */
[----:B------:R2:W-:Y:S01]  /*3670*/  STL [R1+0x98], R227 ;  /* 0x000098e301007387 */ /* 0x0005e20000100800 */
[----:B------:R-:W-:-:S01]  /*3680*/  FADD R222, R30, R222 ;  /* 0x000000de1ede7221 */ /* 0x000fc20000000000 */
[----:B------:R-:W-:Y:S01]  /*3690*/  FADD R221, R31, R221 ;  /* 0x000000dd1fdd7221 */ /* 0x000fe20000000000 */
[----:B------:R-:W-:-:S01]  /*36a0*/  FADD R220, R32, R220 ;  /* 0x000000dc20dc7221 */ /* 0x000fc20000000000 */
[----:B------:R-:W-:Y:S01]  /*36b0*/  FADD R219, R33, R219 ;  /* 0x000000db21db7221 */ /* 0x000fe20000000000 */
[----:B------:R-:W-:-:S01]  /*36c0*/  FADD R218, R34, R218 ;  /* 0x000000da22da7221 */ /* 0x000fc20000000000 */
[----:B------:R-:W-:Y:S01]  /*36d0*/  FADD R217, R35, R217 ;  /* 0x000000d923d97221 */ /* 0x000fe20000000000 */
[----:B------:R-:W-:-:S01]  /*36e0*/  FADD R216, R36, R216 ;  /* 0x000000d824d87221 */ /* 0x000fc20000000000 */
[----:B------:R-:W-:Y:S01]  /*36f0*/  FADD R215, R37, R215 ;  /* 0x000000d725d77221 */ /* 0x000fe20000000000 */
[----:B------:R-:W-:-:S01]  /*3700*/  FADD R214, R38, R214 ;  /* 0x000000d626d67221 */ /* 0x000fc20000000000 */
[----:B--2---:R-:W2:Y:S01]  /*3710*/  LDL.LU R227, [R1+0x28] ;  /* 0x0000280001e37983 */ /* 0x004ea20000300800 */
[----:B------:R-:W-:-:S01]  /*3720*/  FADD R213, R39, R213 ;  /* 0x000000d527d57221 */ /* 0x000fc20000000000 */
[----:B------:R-:W-:Y:S01]  /*3730*/  FADD R212, R40, R212 ;  /* 0x000000d428d47221 */ /* 0x000fe20000000000 */
[----:B------:R-:W-:-:S01]  /*3740*/  FADD R211, R41, R211 ;  /* 0x000000d329d37221 */ /* 0x000fc20000000000 */
[----:B------:R3:W-:Y:S01]  /*3750*/  STL [R1+0x9c], R226 ;  /* 0x00009ce201007387 */ /* 0x0007e20000100800 */
[----:B------:R-:W-:-:S03]  /*3760*/  FADD R228, R24, R228 ;  /* 0x000000e418e47221 */ /* 0x000fc60000000000 */
[----:B---3--:R-:W3:Y:S04]  /*3770*/  LDL.LU R226, [R1+0x24] ;  /* 0x0000240001e27983 */ /* 0x008ee80000300800 */
[----:B------:R4:W-:Y:S04]  /*3780*/  STL [R1+0xa0], R225 ;  /* 0x0000a0e101007387 */ /* 0x0009e80000100800 */
[----:B----4-:R-:W4:Y:S04]  /*3790*/  LDL.LU R225, [R1+0x20] ;  /* 0x0000200001e17983 */ /* 0x010f280000300800 */
[----:B------:R0:W-:Y:S04]  /*37a0*/  STL [R1+0xa4], R224 ;  /* 0x0000a4e001007387 */ /* 0x0001e80000100800 */
[----:B0-----:R-:W4:Y:S04]  /*37b0*/  LDL.LU R224, [R1+0x1c] ;  /* 0x00001c0001e07983 */ /* 0x001f280000300800 */
        /* <DEDUP_REMOVED lines=13> */
[----:B0-----:R-:W4:Y:S04]  /*3890*/  LDL.LU R217, [R1] ;  /* 0x0000000001d97983 */ /* 0x001f280000300800 */
[----:B------:R-:W-:Y:S04]  /*38a0*/  STL [R1+0xc4], R216 ;  /* 0x0000c4d801007387 */ /* 0x000fe80000100800 */
[----:B------:R-:W-:Y:S04]  /*38b0*/  STL [R1+0xc8], R215 ;  /* 0x0000c8d701007387 */ /* 0x000fe80000100800 */
[----:B------:R-:W-:Y:S04]  /*38c0*/  STL [R1+0xcc], R214 ;  /* 0x0000ccd601007387 */ /* 0x000fe80000100800 */
[----:B------:R-:W-:Y:S04]  /*38d0*/  STL [R1+0xd0], R213 ;  /* 0x0000d0d501007387 */ /* 0x000fe80000100800 */
[----:B------:R-:W-:Y:S04]  /*38e0*/  STL [R1+0xd4], R212 ;  /* 0x0000d4d401007387 */ /* 0x000fe80000100800 */
[----:B------:R0:W-:Y:S01]  /*38f0*/  STL [R1+0xd8], R211 ;  /* 0x0000d8d301007387 */ /* 0x0001e20000100800 */
[----:B--2---:R-:W-:-:S01]  /*3900*/  FADD R227, R134, R227 ;  /* 0x000000e386e37221 */ /* 0x004fc20000000000 */
[----:B---3--:R-:W-:Y:S01]  /*3910*/  FADD R226, R133, R226 ;  /* 0x000000e285e27221 */ /* 0x008fe20000000000 */
[----:B----4-:R-:W-:-:S01]  /*3920*/  FADD R225, R132, R225 ;  /* 0x000000e184e17221 */ /* 0x010fc20000000000 */
[----:B------:R-:W-:Y:S01]  /*3930*/  FADD R224, R131, R224 ;  /* 0x000000e083e07221 */ /* 0x000fe20000000000 */
[----:B------:R-:W-:-:S01]  /*3940*/  FADD R223, R130, R223 ;  /* 0x000000df82df7221 */ /* 0x000fc20000000000 */
[----:B------:R-:W-:Y:S01]  /*3950*/  FADD R222, R129, R222 ;  /* 0x000000de81de7221 */ /* 0x000fe20000000000 */
[----:B------:R-:W-:-:S01]  /*3960*/  FADD R221, R128, R221 ;  /* 0x000000dd80dd7221 */ /* 0x000fc20000000000 */
[----:B------:R-:W-:Y:S01]  /*3970*/  FADD R220, R127, R220 ;  /* 0x000000dc7fdc7221 */ /* 0x000fe20000000000 */
[----:B------:R-:W-:-:S01]  /*3980*/  FADD R219, R126, R219 ;  /* 0x000000db7edb7221 */ /* 0x000fc20000000000 */
[----:B------:R-:W-:Y:S01]  /*3990*/  FADD R218, R125, R218 ;  /* 0x000000da7dda7221 */ /* 0x000fe20000000000 */
[----:B------:R-:W-:-:S05]  /*39a0*/  FADD R217, R124, R217 ;  /* 0x000000d97cd97221 */ /* 0x000fca0000000000 */
[----:B------:R2:W-:Y:S04]  /*39b0*/  STL [R1], R217 ;  /* 0x000000d901007387 */ /* 0x0005e80000100800 */
[----:B------:R3:W-:Y:S04]  /*39c0*/  STL [R1+0x4], R218 ;  /* 0x000004da01007387 */ /* 0x0007e80000100800 */
[----:B------:R4:W-:Y:S04]  /*39d0*/  STL [R1+0x8], R219 ;  /* 0x000008db01007387 */ /* 0x0009e80000100800 */
[----:B------:R1:W-:Y:S04]  /*39e0*/  STL [R1+0xc], R220 ;  /* 0x00000cdc01007387 */ /* 0x0003e80000100800 */
[----:B------:R1:W-:Y:S04]  /*39f0*/  STL [R1+0x10], R221 ;  /* 0x000010dd01007387 */ /* 0x0003e80000100800 */
[----:B------:R1:W-:Y:S04]  /*3a00*/  STL [R1+0x14], R222 ;  /* 0x000014de01007387 */ /* 0x0003e80000100800 */
[----:B------:R1:W-:Y:S04]  /*3a10*/  STL [R1+0x18], R223 ;  /* 0x000018df01007387 */ /* 0x0003e80000100800 */
[----:B------:R1:W-:Y:S04]  /*3a20*/  STL [R1+0x1c], R224 ;  /* 0x00001ce001007387 */ /* 0x0003e80000100800 */
[----:B0-----:R-:W4:Y:S04]  /*3a30*/  LDL.LU R211, [R1+0x2c] ;  /* 0x00002c0001d37983 */ /* 0x001f280000300800 */
[----:B------:R0:W-:Y:S04]  /*3a40*/  STL [R1+0x20], R225 ;  /* 0x000020e101007387 */ /* 0x0001e80000100800 */
[----:B------:R-:W4:Y:S04]  /*3a50*/  LDL.LU R212, [R1+0x30] ;  /* 0x0000300001d47983 */ /* 0x000f280000300800 */
[----:B------:R0:W-:Y:S04]  /*3a60*/  STL [R1+0x24], R226 ;  /* 0x000024e201007387 */ /* 0x0001e80000100800 */
[----:B------:R-:W4:Y:S04]  /*3a70*/  LDL.LU R213, [R1+0x34] ;  /* 0x0000340001d57983 */ /* 0x000f280000300800 */
[----:B------:R0:W-:Y:S04]  /*3a80*/  STL [R1+0x28], R227 ;  /* 0x000028e301007387 */ /* 0x0001e80000100800 */
[----:B------:R-:W4:Y:S04]  /*3a90*/  LDL.LU R214, [R1+0x38] ;  /* 0x0000380001d67983 */ /* 0x000f280000300800 */
[----:B------:R-:W4:Y:S04]  /*3aa0*/  LDL.LU R215, [R1+0x3c] ;  /* 0x00003c0001d77983 */ /* 0x000f280000300800 */
[----:B------:R-:W4:Y:S04]  /*3ab0*/  LDL.LU R216, [R1+0x40] ;  /* 0x0000400001d87983 */ /* 0x000f280000300800 */
[----:B--2---:R-:W2:Y:S04]  /*3ac0*/  LDL.LU R217, [R1+0x44] ;  /* 0x0000440001d97983 */ /* 0x004ea80000300800 */
[----:B---3--:R-:W3:Y:S04]  /*3ad0*/  LDL.LU R218, [R1+0x48] ;  /* 0x0000480001da7983 */ /* 0x008ee80000300800 */
[----:B----4-:R-:W4:Y:S04]  /*3ae0*/  LDL.LU R219, [R1+0x4c] ;  /* 0x00004c0001db7983 */ /* 0x010f280000300800 */
[----:B-1----:R-:W4:Y:S04]  /*3af0*/  LDL.LU R220, [R1+0x50] ;  /* 0x0000500001dc7983 */ /* 0x002f280000300800 */
[----:B------:R-:W4:Y:S04]  /*3b00*/  LDL.LU R221, [R1+0x54] ;  /* 0x0000540001dd7983 */ /* 0x000f280000300800 */
[----:B------:R-:W4:Y:S04]  /*3b10*/  LDL.LU R222, [R1+0x58] ;  /* 0x0000580001de7983 */ /* 0x000f280000300800 */
[----:B------:R-:W4:Y:S04]  /*3b20*/  LDL.LU R223, [R1+0x5c] ;  /* 0x00005c0001df7983 */ /* 0x000f280000300800 */
[----:B------:R-:W4:Y:S04]  /*3b30*/  LDL.LU R224, [R1+0x60] ;  /* 0x0000600001e07983 */ /* 0x000f280000300800 */
[----:B0-----:R-:W4:Y:S04]  /*3b40*/  LDL.LU R225, [R1+0x64] ;  /* 0x0000640001e17983 */ /* 0x001f280000300800 */
[----:B------:R-:W4:Y:S04]  /*3b50*/  LDL.LU R226, [R1+0x68] ;  /* 0x0000680001e27983 */ /* 0x000f280000300800 */
[----:B------:R-:W4:Y:S01]  /*3b60*/  LDL.LU R227, [R1+0x6c] ;  /* 0x00006c0001e37983 */ /* 0x000f220000300800 */
[----:B------:R-:W-:-:S05]  /*3b70*/  FADD R211, R135, R211 ;  /* 0x000000d387d37221 */ /* 0x000fca0000000000 */
[----:B------:R0:W-:Y:S01]  /*3b80*/  STL [R1+0x2c], R211 ;  /* 0x00002cd301007387 */ /* 0x0001e20000100800 */
[----:B------:R-:W-:-:S03]  /*3b90*/  FADD R212, R136, R212 ;  /* 0x000000d488d47221 */ /* 0x000fc60000000000 */
[----:B0-----:R0:W5:Y:S01]  /*3ba0*/  LDL.LU R211, [R1+0xd8] ;  /* 0x0000d80001d37983 */ /* 0x0011620000300800 */
[----:B------:R-:W-:-:S03]  /*3bb0*/  FADD R213, R137, R213 ;  /* 0x000000d589d57221 */ /* 0x000fc60000000000 */
[----:B------:R1:W-:Y:S01]  /*3bc0*/  STL [R1+0x30], R212 ;  /* 0x000030d401007387 */ /* 0x0003e20000100800 */
[----:B------:R-:W-:-:S01]  /*3bd0*/  FADD R214, R138, R214 ;  /* 0x000000d68ad67221 */ /* 0x000fc20000000000 */
[----:B------:R-:W-:Y:S02]  /*3be0*/  FADD R215, R139, R215 ;  /* 0x000000d78bd77221 */ /* 0x000fe40000000000 */
[----:B-1----:R0:W5:Y:S01]  /*3bf0*/  LDL.LU R212, [R1+0xd4] ;  /* 0x0000d40001d47983 */ /* 0x0021620000300800 */
[----:B------:R-:W-:-:S03]  /*3c00*/  FADD R216, R140, R216 ;  /* 0x000000d88cd87221 */ /* 0x000fc60000000000 */
[----:B------:R1:W-:Y:S01]  /*3c10*/  STL [R1+0x34], R213 ;  /* 0x000034d501007387 */ /* 0x0003e20000100800 */
[----:B--2---:R-:W-:-:S03]  /*3c20*/  FADD R217, R141, R217 ;  /* 0x000000d98dd97221 */ /* 0x004fc60000000000 */
[----:B-1----:R0:W5:Y:S01]  /*3c30*/  LDL.LU R213, [R1+0xd0] ;  /* 0x0000d00001d57983 */ /* 0x0021620000300800 */
[----:B---3--:R-:W-:-:S03]  /*3c40*/  FADD R218, R142, R218 ;  /* 0x000000da8eda7221 */ /* 0x008fc60000000000 */
[----:B------:R1:W-:Y:S01]  /*3c50*/  STL [R1+0x38], R214 ;  /* 0x000038d601007387 */ /* 0x0003e20000100800 */
[----:B----4-:R-:W-:-:S01]  /*3c60*/  FADD R219, R143, R219 ;  /* 0x000000db8fdb7221 */ /* 0x010fc20000000000 */
[----:B------:R-:W-:Y:S02]  /*3c70*/  FADD R220, R144, R220 ;  /* 0x000000dc90dc7221 */ /* 0x000fe40000000000 */
[----:B-1----:R0:W5:Y:S04]  /*3c80*/  LDL.LU R214, [R1+0xcc] ;  /* 0x0000cc0001d67983 */ /* 0x0021680000300800 */
[----:B------:R1:W-:Y:S01]  /*3c90*/  STL [R1+0x3c], R215 ;  /* 0x00003cd701007387 */ /* 0x0003e20000100800 */
[----:B------:R-:W-:-:S01]  /*3ca0*/  FADD R221, R145, R221 ;  /* 0x000000dd91dd7221 */ /* 0x000fc20000000000 */
[----:B------:R-:W-:-:S02]  /*3cb0*/  FADD R222, R146, R222 ;  /* 0x000000de92de7221 */ /* 0x000fc40000000000 */
[----:B-1----:R0:W5:Y:S04]  /*3cc0*/  LDL.LU R215, [R1+0xc8] ;  /* 0x0000c80001d77983 */ /* 0x0021680000300800 */
[----:B------:R1:W-:Y:S01]  /*3cd0*/  STL [R1+0x40], R216 ;  /* 0x000040d801007387 */ /* 0x0003e20000100800 */
[----:B------:R-:W-:-:S03]  /*3ce0*/  FADD R223, R147, R223 ;  /* 0x000000df93df7221 */ /* 0x000fc60000000000 */
        /* <DEDUP_REMOVED lines=13> */
[----:B------:R1:W-:Y:S04]  /*3dc0*/  STL [R1+0x54], R221 ;  /* 0x000054dd01007387 */ /* 0x0003e80000100800 */
        /* <DEDUP_REMOVED lines=12> */
[----:B-1----:R0:W5:Y:S01]  /*3e90*/  LDL.LU R227, [R1+0x98] ;  /* 0x0000980001e37983 */ /* 0x0021620000300800 */
        /* <DEDUP_REMOVED lines=82> */
[----:B0-----:R-:W-:-:S06]  /*43c0*/  UMOV UR4, URZ ;  /* 0x0000003f00047c82 */ /* 0x001fcc0008000000 */
.L_x_26:
[----:B------:R-:W-:Y:S05]  /*43d0*/  @!P1 BRA `(.L_x_27) ;  /* 0x0000000000049947 */ /* 0x000fea0003800000 */
[----:B------:R-:W-:Y:S01]  /*43e0*/  BPT.TRAP 0x1 ;  /* 0x000000040000795c */ /* 0x000fe20000300000 */
.L_x_27:
[----:B------:R-:W-:Y:S02]  /*43f0*/  UISETP.GT.U32.AND UP0, UPT, UR13, 0x1, UPT ;  /* 0x000000010d00788c */ /* 0x000fe4000bf04070 */
[----:B------:R-:W-:-:S04]  /*4400*/  ULEA UR6, UR34, UR12, 0x3 ;  /* 0x0000000c22067291 */ /* 0x000fc8000f8e183f */
[----:B------:R-:W-:Y:S01]  /*4410*/  UIADD3 UR6, UR6, 0x20, URZ ;  /* 0x0000002006067890 */ /* 0x000fe2000fffe03f */
[----:B------:R-:W-:-:S03]  /*4420*/  PLOP3.LUT P0, PT, PT, PT, UP0, 0x80, 0x0 ;  /* 0x000000000000781c */ /* 0x000fc60003f0f008 */
[----:B------:R-:W-:-:S09]  /*4430*/  UPRMT UR6, URZ, 0x654, UR6 ;  /* 0x000006543f067896 */ /* 0x000fd20008000006 */
[----:B------:R-:W-:Y:S01]  /*4440*/  SYNCS.ARRIVE.TRANS64.RED.A1T0 RZ, [UR6], RZ ;  /* 0x000000ffffff79a7 */ /* 0x000fe20008100406 */
[----:B------:R-:W-:Y:S05]  /*4450*/  @P0 BRA `(.L_x_28) ;  /* 0x0000000000040947 */ /* 0x000fea0003800000 */
[----:B------:R-:W-:Y:S01]  /*4460*/  BPT.TRAP 0x1 ;  /* 0x000000040000795c */ /* 0x000fe20000300000 */
.L_x_28:
[----:B------:R-:W-:Y:S02]  /*4470*/  UISETP.GT.AND UP3, UPT, UR33, 0x1, UPT ;  /* 0x000000012100788c */ /* 0x000fe4000bf64270 */
[----:B------:R-:W-:Y:S02]  /*4480*/  UIADD3 UR32, UR32, 0x1, URZ ;  /* 0x0000000120207890 */ /* 0x000fe4000fffe03f */
[----:B------:R-:W-:Y:S02]  /*4490*/  UIADD3 UR34, UR34, 0x1, URZ ;  /* 0x0000000122227890 */ /* 0x000fe4000fffe03f */
[----:B------:R-:W-:Y:S01]  /*44a0*/  PLOP3.LUT P0, PT, PT, PT, UP3, 0x80, 0x0 ;  /* 0x000000000000781c */ /* 0x000fe20003f0f038 */
[----:B------:R-:W-:Y:S02]  /*44b0*/  UISETP.NE.AND UP0, UPT, UR32, 0x4, UPT ;  /* 0x000000042000788c */ /* 0x000fe4000bf05270 */
[----:B------:R-:W-:Y:S02]  /*44c0*/  UIADD3 UR8, UR33, -0x1, URZ ;  /* 0xffffffff21087890 */ /* 0x000fe4000fffe03f */
[----:B------:R-:W-:-:S02]  /*44d0*/  USEL UR6, URZ, 0x1, UP0 ;  /* 0x000000013f067887 */ /* 0x000fc40008000000 */
[----:B------:R-:W-:Y:S02]  /*44e0*/  UISETP.NE.AND UP1, UPT, UR34, 0x4, UPT ;  /* 0x000000042200788c */ /* 0x000fe4000bf25270 */
[----:B------:R-:W-:Y:S02]  /*44f0*/  ULOP3.LUT UR31, UR31, UR6, URZ, 0x3c, !UPT ;  /* 0x000000061f1f7292 */ /* 0x000fe4000f8e3c3f */
[----:B------:R-:W-:Y:S02]  /*4500*/  USEL UR32, UR32, URZ, UP0 ;  /* 0x0000003f20207287 */ /* 0x000fe40008000000 */
[----:B------:R-:W-:Y:S01]  /*4510*/  USEL UR34, UR34, URZ, UP1 ;  /* 0x0000003f22227287 */ /* 0x000fe20008800000 */
[----:B------:R-:W-:Y:S01]  /*4520*/  UMOV UR6, 0x1 ;  /* 0x0000000100067882 */ /* 0x000fe20000000000 */
[----:B------:R-:W-:Y:S01]  /*4530*/  UMOV UR33, UR8 ;  /* 0x0000000800217c82 */ /* 0x000fe20008000000 */
[----:B------:R-:W-:Y:S09]  /*4540*/  @P0 BRA `(.L_x_29) ;  /* 0xffffffec00500947 */ /* 0x000ff2000383ffff */
.L_x_21:
[----:B------:R-:W-:-:S04]  /*4550*/  UISETP.NE.AND UP0, UPT, UR4, URZ, UPT ;  /* 0x0000003f0400728c */ /* 0x000fc8000bf05270 */
[----:B------:R-:W-:-:S06]  /*4560*/  USEL UR4, URZ, 0x1, !UP0 ;  /* 0x000000013f047887 */ /* 0x000fcc000c000000 */
[----:B------:R-:W-:-:S13]  /*4570*/  ISETP.NE.AND P0, PT, RZ, UR4, PT ;  /* 0x00000004ff007c0c */ /* 0x000fda000bf05270 */
[----:B------:R-:W-:Y:S05]  /*4580*/  @!P0 BRA `(.L_x_30) ;  /* 0x0000000c00c48947 */ /* 0x000fea0003800000 */
[----:B------:R-:W-:Y:S02]  /*4590*/  WARPGROUP.DEPBAR.LE gsb0, 0x0 ;  /* 0x00008000000079c5 */ /* 0x000fe40000010000 */
[----:B-----5:R-:W-:Y:S01]  /*45a0*/  FADD R227, R25, R227 ;  /* 0x000000e319e37221 */ /* 0x020fe20000000000 */
[----:B------:R-:W-:-:S04]  /*45b0*/  FADD R228, R24, R228 ;  /* 0x000000e418e47221 */ /* 0x000fc80000000000 */
[----:B------:R2:W-:Y:S04]  /*45c0*/  STL [R1+0x98], R227 ;  /* 0x000098e301007387 */ /* 0x0005e80000100800 */
[----:B--2---:R-:W2:Y:S04]  /*45d0*/  LDL.LU R227, [R1+0x6c] ;  /* 0x00006c0001e37983 */ /* 0x004ea80000300800 */
[----:B--2---:R2:W-:Y:S04]  /*45e0*/  STL [R1+0x9c], R227 ;  /* 0x00009ce301007387 */ /* 0x0045e80000100800 */
        /* <DEDUP_REMOVED lines=52> */
[----:B--2---:R-:W2:Y:S01]  /*4930*/  LDL.LU R227, [R1] ;  /* 0x0000000001e37983 */ /* 0x004ea20000300800 */
[----:B------:R-:W-:Y:S01]  /*4940*/  FADD R226, R26, R226 ;  /* 0x000000e21ae27221 */ /* 0x000fe20000000000 */
        /* <DEDUP_REMOVED lines=97> */
[----:B--2---:R-:W-:-:S05]  /*4f60*/  FADD R227, R124, R227 ;  /* 0x000000e37ce37221 */ /* 0x004fca0000000000 */
[----:B------:R2:W-:Y:S04]  /*4f70*/  STL [R1], R227 ;  /* 0x000000e301007387 */ /* 0x0005e80000100800 */
[----:B--2---:R-:W2:Y:S02]  /*4f80*/  LDL.LU R227, [R1+0x104] ;  /* 0x0001040001e37983 */ /* 0x004ea40000300800 */
[----:B--2---:R-:W-:-:S05]  /*4f90*/  FADD R227, R125, R227 ;  /* 0x000000e37de37221 */ /* 0x004fca0000000000 */
[----:B------:R2:W-:Y:S04]  /*4fa0*/  STL [R1+0x4], R227 ;  /* 0x000004e301007387 */ /* 0x0005e80000100800 */
        /* <DEDUP_REMOVED lines=78> */
[----:B--2---:R2:W5:Y:S02]  /*5490*/  LDL.LU R227, [R1+0x98] ;  /* 0x0000980001e37983 */ /* 0x0045640000300800 */
.L_x_30:
[----:B-1----:R-:W-:-:S04]  /*54a0*/  IMAD.U32 R229, RZ, RZ, UR30 ;  /* 0x0000001effe57e24 */ /* 0x002fc8000f8e00ff */
[----:B------:R1:W-:Y:S01]  /*54b0*/  SYNCS.ARRIVE.TRANS64.A1T0 RZ, [R229+UR28], RZ ;  /* 0x000000ffe5ff79a7 */ /* 0x0003e2000810001c */
[----:B------:R-:W-:Y:S02]  /*54c0*/  WARPGROUP.DEPBAR.LE gsb0, 0x0 ;  /* 0x00008000000079c5 */ /* 0x000fe40000010000 */
[----:B------:R-:W3:Y:S02]  /*54d0*/  LDC R24, c[0x0][0x28c] ;  /* 0x0000a300ff187b82 */ /* 0x000ee40000000800 */
[----:B---3--:R-:W-:-:S13]  /*54e0*/  ISETP.GE.AND P0, PT, R24, 0x1, PT ;  /* 0x000000011800780c */ /* 0x008fda0003f06270 */
[----:B-1----:R-:W-:Y:S05]  /*54f0*/  @!P0 BRA `(.L_x_31) ;  /* 0x0000000000388947 */ /* 0x002fea0003800000 */
[----:B------:R-:W-:-:S06]  /*5500*/  UISETP.NE.AND UP0, UPT, UR26, 0x3, UPT ;  /* 0x000000031a00788c */ /* 0x000fcc000bf05270 */
[----:B------:R-:W-:-:S13]  /*5510*/  PLOP3.LUT P0, PT, PT, PT, UP0, 0x80, 0x0 ;  /* 0x000000000000781c */ /* 0x000fda0003f0f008 */
[----:B------:R-:W-:Y:S05]  /*5520*/  @!P0 BRA `(.L_x_32) ;  /* 0x0000000000048947 */ /* 0x000fea0003800000 */
[----:B------:R-:W-:Y:S01]  /*5530*/  BPT.TRAP 0x1 ;  /* 0x000000040000795c */ /* 0x000fe20000300000 */
.L_x_32:
[----:B------:R-:W-:Y:S02]  /*5540*/  UIADD3 UR4, UR20, UR15, URZ ;  /* 0x0000000f14047290 */ /* 0x000fe4000fffe03f */
[----:B------:R-:W-:Y:S02]  /*5550*/  UISETP.GT.U32.AND UP0, UPT, UR13, 0x1, UPT ;  /* 0x000000010d00788c */ /* 0x000fe4000bf04070 */
[----:B------:R-:W-:-:S04]  /*5560*/  USHF.L.U32 UR4, UR4, 0x3, URZ ;  /* 0x0000000304047899 */ /* 0x000fc8000800063f */
[----:B------:R-:W-:Y:S01]  /*5570*/  ULOP3.LUT UR4, UR4, 0x18, URZ, 0xc0, !UPT ;  /* 0x0000001804047892 */ /* 0x000fe2000f8ec03f */
[----:B------:R-:W-:-:S03]  /*5580*/  PLOP3.LUT P0, PT, PT, PT, UP0, 0x80, 0x0 ;  /* 0x000000000000781c */ /* 0x000fc60003f0f008 */
[----:B------:R-:W-:-:S04]  /*5590*/  UIADD3 UR4, UR12, 0x20, UR4 ;  /* 0x000000200c047890 */ /* 0x000fc8000fffe004 */
[----:B------:R-:W-:-:S09]  /*55a0*/  UPRMT UR4, URZ, 0x654, UR4 ;  /* 0x000006543f047896 */ /* 0x000fd20008000004 */
[----:B------:R-:W-:Y:S01]  /*55b0*/  SYNCS.ARRIVE.TRANS64.RED.A1T0 RZ, [UR4], RZ ;  /* 0x000000ffffff79a7 */ /* 0x000fe20008100404 */
[----:B------:R-:W-:Y:S05]  /*55c0*/  @P0 BRA `(.L_x_31) ;  /* 0x0000000000040947 */ /* 0x000fea0003800000 */
[----:B------:R-:W-:Y:S01]  /*55d0*/  BPT.TRAP 0x1 ;  /* 0x000000040000795c */ /* 0x000fe20000300000 */
.L_x_31:
[----:B-----5:R1:W-:Y:S01]  /*55e0*/  STL [R1+0x98], R0 ;  /* 0x0000980001007387 */ /* 0x0203e20000100800 */
[----:B------:R-:W-:Y:S01]  /*55f0*/  IMAD.U32 R24, RZ, RZ, UR29 ;  /* 0x0000001dff187e24 */ /* 0x000fe2000f8e00ff */
[----:B------:R-:W3:Y:S02]  /*5600*/  LDC R35, c[0x0][0x288] ;  /* 0x0000a200ff237b82 */ /* 0x000ee40000000800 */
[----:B-1----:R-:W4:Y:S02]  /*5610*/  LDL R0, [R1+0x7c] ;  /* 0x00007c0001007983 */ /* 0x002f240000100800 */
[----:B------:R-:W-:-:S04]  /*5620*/  SHF.L.U32 R24, R24, 0x1f, RZ ;  /* 0x0000001f18187819 */ /* 0x000fc800000006ff */
[----:B------:R-:W1:Y:S01]  /*5630*/  SYNCS.PHASECHK.TRANS64.TRYWAIT P0, [UR21+0x8], R24 ;  /* 0x00000818ff0075a7 */ /* 0x000e620008000155 */
[----:B----4-:R-:W-:Y:S02]  /*5640*/  IMAD.SHL.U32 R32, R0, 0x40, RZ ;  /* 0x0000004000207824 */ /* 0x010fe400078e00ff */
[----:B------:R4:W5:Y:S01]  /*5650*/  LDL.LU R0, [R1+0x98] ;  /* 0x0000980001007983 */ /* 0x0009620000300800 */
[----:B-1-3--:R-:W-:Y:S05]  /*5660*/  @!P0 BRA `(.L_x_33) ;  /* 0x000000a800c88947 */ /* 0x00afea0003800000 */
.L_x_319:
[----:B-----5:R3:W-:Y:S01]  /*5670*/  STL [R1+0x98], R0 ;  /* 0x0000980001007387 */ /* 0x0207e20000100800 */
[----:B------:R-:W-:-:S03]  /*5680*/  ULDC UR4, c[0x0][0x284] ;  /* 0x0000a10000047ab9 */ /* 0x000fc60000000800 */
[----:B---3--:R-:W3:Y:S01]  /*5690*/  LDL.LU R0, [R1+0x80] ;  /* 0x0000800001007983 */ /* 0x008ee20000300800 */
[----:B------:R-:W-:Y:S01]  /*56a0*/  ISETP.GE.AND P0, PT, R32, UR4, PT ;  /* 0x0000000420007c0c */ /* 0x000fe2000bf06270 */
[----:B---3--:R-:W-:Y:S02]  /*56b0*/  IMAD.SHL.U32 R37, R0, 0x100, RZ ;  /* 0x0000010000257824 */ /* 0x008fe400078e00ff */
[----:B------:R3:W5:Y:S03]  /*56c0*/  LDL.LU R0, [R1+0x98] ;  /* 0x0000980001007983 */ /* 0x0007660000300800 */
[----:B------:R-:W-:-:S13]  /*56d0*/  ISETP.GE.OR P0, PT, R37, R35, P0 ;  /* 0x000000232500720c */ /* 0x000fda0000706670 */
[----:B---3--:R-:W-:Y:S05]  /*56e0*/  @P0 BRA `(.L_x_34) ;  /* 0x0000009000000947 */ /* 0x008fea0003800000 */
[----:B------:R3:W-:Y:S01]  /*56f0*/  STL.64 [R1+0xa8], R4 ;  /* 0x0000a80401007387 */ /* 0x0007e20000100a00 */
[----:B------:R-:W-:Y:S01]  /*5700*/  ULDC.64 UR4, c[0x0][0x5d0] ;  /* 0x0001740000047ab9 */ /* 0x000fe20000000a00 */
[----:B------:R-:W0:Y:S02]  /*5710*/  LDC.64 R26, c[0x0][0x5c8] ;  /* 0x00017200ff1a7b82 */ /* 0x000e240000000a00 */
[----:B---3--:R-:W3:Y:S04]  /*5720*/  LDL.64 R4, [R1+0x88] ;  /* 0x0000880001047983 */ /* 0x008ee80000100a00 */
[----:B------:R1:W-:Y:S04]  /*5730*/  STL [R1+0xa0], R3 ;  /* 0x0000a00301007387 */ /* 0x0003e80000100800 */
[----:B-1----:R-:W3:Y:S04]  /*5740*/  LDL.LU R3, [R1+0x7c] ;  /* 0x00007c0001037983 */ /* 0x002ee80000300800 */
[----:B------:R1:W-:Y:S04]  /*5750*/  STL [R1+0x9c], R2 ;  /* 0x00009c0201007387 */ /* 0x0003e80000100800 */
[----:B-1----:R-:W2:Y:S04]  /*5760*/  LDL R2, [R1+0x84] ;  /* 0x0000840001027983 */ /* 0x002ea80000100800 */
[----:B-----5:R1:W-:Y:S04]  /*5770*/  STL [R1+0x98], R0 ;  /* 0x0000980001007387 */ /* 0x0203e80000100800 */
[----:B-1----:R-:W4:Y:S01]  /*5780*/  LDL R0, [R1+0x70] ;  /* 0x0000700001007983 */ /* 0x002f220000100800 */
[----:B--2---:R-:W-:-:S05]  /*5790*/  IMAD.SHL.U32 R28, R2, 0x2, RZ ;  /* 0x00000002021c7824 */ /* 0x004fca00078e00ff */
[----:B------:R-:W-:Y:S02]  /*57a0*/  SHF.R.S32.HI R29, RZ, 0x1f, R28 ;  /* 0x0000001fff1d7819 */ /* 0x000fe4000001141c */
[----:B----4-:R-:W-:Y:S01]  /*57b0*/  SHF.R.S32.HI R38, RZ, 0x1f, R0 ;  /* 0x0000001fff267819 */ /* 0x010fe20000011400 */
[----:B------:R-:W-:-:S04]  /*57c0*/  IMAD.WIDE.U32 R24, R0, UR4, R28 ;  /* 0x0000000400187c25 */ /* 0x000fc8000f8e001c */
[----:B------:R-:W-:-:S04]  /*57d0*/  IMAD R30, R38, UR4, RZ ;  /* 0x00000004261e7c24 */ /* 0x000fc8000f8e02ff */
[----:B------:R-:W-:Y:S01]  /*57e0*/  IMAD R33, R0, UR5, R30 ;  /* 0x0000000500217c24 */ /* 0x000fe2000f8e021e */
[----:B------:R-:W-:Y:S01]  /*57f0*/  SHF.R.S32.HI R36, RZ, 0x1f, R37 ;  /* 0x0000001fff247819 */ /* 0x000fe20000011425 */
[----:B------:R-:W2:Y:S01]  /*5800*/  LDL R0, [R1+0x90] ;  /* 0x0000900001007983 */ /* 0x000ea20000100800 */
[----:B---3--:R-:W-:Y:S01]  /*5810*/  IMAD.WIDE R30, R3, 0x40, R4 ;  /* 0x00000040031e7825 */ /* 0x008fe200078e0204 */
[----:B------:R-:W-:Y:S01]  /*5820*/  IADD3 R24, P0, R37, R24, RZ ;  /* 0x0000001825187210 */ /* 0x000fe20007f1e0ff */
[----:B------:R-:W-:Y:S01]  /*5830*/  ULDC.64 UR4, c[0x0][0x5c0] ;  /* 0x0001700000047ab9 */ /* 0x000fe20000000a00 */
[----:B------:R1:W5:Y:S01]  /*5840*/  LDL.LU.64 R4, [R1+0xa8] ;  /* 0x0000a80001047983 */ /* 0x0003620000300a00 */
[----:B0-----:R-:W-:Y:S01]  /*5850*/  IMAD R34, R31, R26, RZ ;  /* 0x0000001a1f227224 */ /* 0x001fe200078e02ff */
[----:B------:R-:W-:Y:S02]  /*5860*/  IADD3.X R25, R36, R25, R33, P0, !PT ;  /* 0x0000001924197210 */ /* 0x000fe400007fe421 */
[----:B------:R1:W5:Y:S01]  /*5870*/  LDL.LU R3, [R1+0xa0] ;  /* 0x0000a00001037983 */ /* 0x0003620000300800 */
[----:B------:R-:W-:-:S02]  /*5880*/  IMAD R33, R30, R27, R34 ;  /* 0x0000001b1e217224 */ /* 0x000fc400078e0222 */
[----:B------:R-:W-:Y:S02]  /*5890*/  IMAD R34, R2, -0x2, R35 ;  /* 0xfffffffe02227824 */ /* 0x000fe400078e0223 */
[----:B------:R1:W5:Y:S01]  /*58a0*/  LDL.LU R2, [R1+0x9c] ;  /* 0x00009c0001027983 */ /* 0x0003620000300800 */
[----:B------:R-:W-:-:S04]  /*58b0*/  IMAD.WIDE.U32 R24, R30, R26, R24 ;  /* 0x0000001a1e187225 */ /* 0x000fc800078e0018 */
[----:B------:R-:W-:Y:S01]  /*58c0*/  IMAD.IADD R33, R25, 0x1, R33 ;  /* 0x0000000119217824 */ /* 0x000fe200078e0221 */
[----:B------:R-:W-:Y:S02]  /*58d0*/  LEA R25, P0, R26, R24, 0x3 ;  /* 0x000000181a197211 */ /* 0x000fe400078018ff */
[----:B------:R-:W-:Y:S02]  /*58e0*/  IADD3 R24, P1, R24, UR4, RZ ;  /* 0x0000000418187c10 */ /* 0x000fe4000ff3e0ff */
[----:B------:R-:W-:Y:S02]  /*58f0*/  LEA.HI.X R27, R26, R33, R27, 0x3, P0 ;  /* 0x000000211a1b7211 */ /* 0x000fe400000f1c1b */
[----:B------:R-:W-:Y:S02]  /*5900*/  FSETP.NEU.AND P0, PT, RZ, UR24, PT ;  /* 0x00000018ff007c0b */ /* 0x000fe4000bf0d000 */
[----:B------:R-:W-:Y:S01]  /*5910*/  IADD3 R26, P2, R25, UR4, RZ ;  /* 0x00000004191a7c10 */ /* 0x000fe2000ff5e0ff */
[----:B--2---:R-:W-:-:S02]  /*5920*/  IMAD.IADD R39, R0, 0x1, -R32 ;  /* 0x0000000100277824 */ /* 0x004fc400078e0a20 */
[----:B------:R1:W5:Y:S01]  /*5930*/  LDL.LU R0, [R1+0x98] ;  /* 0x0000980001007983 */ /* 0x0003620000300800 */
[----:B------:R-:W-:Y:S01]  /*5940*/  IADD3.X R25, R33, UR5, RZ, P1, !PT ;  /* 0x0000000521197c10 */ /* 0x000fe20008ffe4ff */
[----:B------:R-:W-:Y:S01]  /*5950*/  BSSY B0, `(.L_x_34) ;  /* 0x00008d9000007945 */ /* 0x000fe20003800000 */
[----:B------:R-:W-:Y:S01]  /*5960*/  IADD3.X R27, R27, UR5, RZ, P2, !PT ;  /* 0x000000051b1b7c10 */ /* 0x000fe200097fe4ff */
[----:B------:R-:W-:-:S04]  /*5970*/  IMAD.IADD R34, R34, 0x1, -R37 ;  /* 0x0000000122227824 */ /* 0x000fc800078e0a25 */
[----:B------:R-:W-:Y:S05]  /*5980*/  @!P0 BRA `(.L_x_35) ;  /* 0x0000006800dc8947 */ /* 0x000fea0003800000 */
[----:B-----5:R0:W-:Y:S01]  /*5990*/  STL [R1+0x98], R0 ;  /* 0x0000980001007387 */ /* 0x0201e20000100800 */
[----:B------:R-:W-:Y:S01]  /*59a0*/  ULDC.64 UR4, c[0x0][0x5b8] ;  /* 0x00016e0000047ab9 */ /* 0x000fe20000000a00 */
[----:B------:R-:W-:Y:S02]  /*59b0*/  ULDC.64 UR8, c[0x0][0x5a8] ;  /* 0x00016a0000087ab9 */ /* 0x000fe40000000a00 */
[----:B0-----:R-:W2:Y:S01]  /*59c0*/  LDL.LU R0, [R1+0x70] ;  /* 0x0000700001007983 */ /* 0x001ea20000300800 */
[----:B------:R-:W-:Y:S01]  /*59d0*/  IMAD R32, R38, UR4, RZ ;  /* 0x0000000426207c24 */ /* 0x000fe2000f8e02ff */
[----:B------:R-:W-:Y:S01]  /*59e0*/  BSSY B1, `(.L_x_36) ;  /* 0x0000011000017945 */ /* 0x000fe20003800000 */
[----:B--2---:R-:W-:-:S04]  /*59f0*/  IMAD.WIDE.U32 R28, R0, UR4, R28 ;  /* 0x00000004001c7c25 */ /* 0x004fc8000f8e001c */
[----:B------:R-:W-:Y:S02]  /*5a00*/  IMAD R33, R0, UR5, R32 ;  /* 0x0000000500217c24 */ /* 0x000fe4000f8e0220 */
[----:B------:R0:W5:Y:S01]  /*5a10*/  LDL.LU R0, [R1+0x98] ;  /* 0x0000980001007983 */ /* 0x0001620000300800 */
[----:B------:R-:W-:Y:S01]  /*5a20*/  IADD3 R32, P0, R37, R28, RZ ;  /* 0x0000001c25207210 */ /* 0x000fe20007f1e0ff */
[----:B------:R-:W-:Y:S02]  /*5a30*/  ULDC.64 UR4, c[0x0][0x5b0] ;  /* 0x00016c0000047ab9 */ /* 0x000fe40000000a00 */
[----:B------:R-:W-:Y:S01]  /*5a40*/  IMAD R35, R31, UR4, RZ ;  /* 0x000000041f237c24 */ /* 0x000fe2000f8e02ff */
[----:B------:R-:W-:Y:S02]  /*5a50*/  IADD3.X R33, R36, R29, R33, P0, !PT ;  /* 0x0000001d24217210 */ /* 0x000fe400007fe421 */
[----:B------:R-:W-:Y:S01]  /*5a60*/  ISETP.GE.AND P0, PT, R39, 0x1, PT ;  /* 0x000000012700780c */ /* 0x000fe20003f06270 */
[----:B------:R-:W-:-:S02]  /*5a70*/  IMAD R35, R30, UR5, R35 ;  /* 0x000000051e237c24 */ /* 0x000fc4000f8e0223 */
[----:B------:R-:W-:Y:S01]  /*5a80*/  IMAD.WIDE.U32 R28, R30, UR4, R32 ;  /* 0x000000041e1c7c25 */ /* 0x000fe2000f8e0020 */
[----:B------:R-:W-:Y:S02]  /*5a90*/  ISETP.LT.OR P2, PT, R34, 0x1, !P0 ;  /* 0x000000012200780c */ /* 0x000fe40004741670 */
[----:B------:R-:W-:-:S04]  /*5aa0*/  IADD3 R28, P1, R28, UR8, RZ ;  /* 0x000000081c1c7c10 */ /* 0x000fc8000ff3e0ff */
[--C-:B------:R-:W-:Y:S02]  /*5ab0*/  IADD3.X R29, R29, UR9, R35.reuse, P1, !PT ;  /* 0x000000091d1d7c10 */ /* 0x100fe40008ffe423 */
[----:B------:R-:W-:-:S05]  /*5ac0*/  PRMT R35, RZ, 0x7610, R35 ;  /* 0x00007610ff237816 */ /* 0x000fca0000000023 */
[----:B0-----:R-:W-:Y:S05]  /*5ad0*/  @P2 BRA `(.L_x_37) ;  /* 0x0000000000042947 */ /* 0x001fea0003800000 */
[----:B------:R0:W5:Y:S02]  /*5ae0*/  LDG.E.U8 R35, desc[UR18][R28.64] ;  /* 0x000000121c237981 */ /* 0x000164000c1e1100 */
.L_x_37:
[----:B------:R-:W-:Y:S05]  /*5af0*/  BSYNC B1 ;  /* 0x0000000000017941 */ /* 0x000fea0003800000 */
.L_x_36:
[----:B-----5:R-:W-:Y:S01]  /*5b00*/  LOP3.LUT R35, R35, 0xff, RZ, 0xc0, !PT ;  /* 0x000000ff23237812 */ /* 0x020fe200078ec0ff */
[----:B------:R-:W-:Y:S01]  /*5b10*/  BSSY B1, `(.L_x_38) ;  /* 0x000000b000017945 */ /* 0x000fe20003800000 */
[----:B------:R-:W-:Y:S02]  /*5b20*/  ISETP.LT.OR P3, PT, R34, 0x2, !P0 ;  /* 0x000000022200780c */ /* 0x000fe40004761670 */
[----:B------:R-:W-:-:S05]  /*5b30*/  F2FP.F16.E4M3.UNPACK_B R35, R35 ;  /* 0x00000023ff23723e */ /* 0x000fca00020006ff */
[----:B------:R-:W-:-:S05]  /*5b40*/  HADD2.F32 R35, -RZ, R35.H0_H0 ;  /* 0x20000023ff237230 */ /* 0x000fca0000004100 */
[----:B------:R-:W-:-:S04]  /*5b50*/  FMUL R35, R35, UR24 ;  /* 0x0000001823237c20 */ /* 0x000fc80008400000 */
[----:B------:R-:W-:-:S05]  /*5b60*/  FFMA R35, R228, UR25, R35 ;  /* 0x00000019e4237c23 */ /* 0x000fca0008000023 */
[----:B------:R-:W-:Y:S02]  /*5b70*/  F2FP.SATFINITE.E4M3.F32.PACK_AB_MERGE_C R37, RZ, R35, RZ ;  /* 0x00000023ff25723e */ /* 0x000fe400048070ff */
[----:B------:R-:W-:-:S03]  /*5b80*/  PRMT R35, RZ, 0x7610, R35 ;  /* 0x00007610ff237816 */ /* 0x000fc60000000023 */
[----:B------:R2:W-:Y:S01]  /*5b90*/  @!P2 STG.E.U8 desc[UR18][R24.64], R37 ;  /* 0x000000251800a986 */ /* 0x0005e2000c101112 */
[----:B------:R-:W-:Y:S05]  /*5ba0*/  @P3 BRA `(.L_x_39) ;  /* 0x0000000000043947 */ /* 0x000fea0003800000 */
[----:B------:R3:W5:Y:S02]  /*5bb0*/  LDG.E.U8 R35, desc[UR18][R28.64+0x1] ;  /* 0x000001121c237981 */ /* 0x000764000c1e1100 */
.L_x_39:
[----:B------:R-:W-:Y:S05]  /*5bc0*/  BSYNC B1 ;  /* 0x0000000000017941 */ /* 0x000fea0003800000 */
.L_x_38:
[----:B-----5:R-:W-:Y:S01]  /*5bd0*/  LOP3.LUT R35, R35, 0xff, RZ, 0xc0, !PT ;  /* 0x000000ff23237812 */ /* 0x020fe200078ec0ff */
[----:B------:R-:W-:Y:S01]  /*5be0*/  BSSY B1, `(.L_x_40) ;  /* 0x0000013000017945 */ /* 0x000fe20003800000 */
[----:B--2---:R-:W-:Y:S02]  /*5bf0*/  IADD3 R37, P1, R30, 0x8, RZ ;  /* 0x000000081e257810 */ /* 0x004fe40007f3e0ff */
[----:B------:R-:W-:-:S03]  /*5c00*/  F2FP.F16.E4M3.UNPACK_B R35, R35 ;  /* 0x00000023ff23723e */ /* 0x000fc600020006ff */
[----:B------:R-:W-:Y:S01]  /*5c10*/  IMAD.X R31, RZ, RZ, R31, P1 ;  /* 0x000000ffff1f7224 */ /* 0x000fe200008e061f */
[----:B------:R-:W-:Y:S01]  /*5c20*/  ISETP.GE.AND P1, PT, R39, 0x9, PT ;  /* 0x000000092700780c */ /* 0x000fe20003f26270 */
[----:B------:R-:W-:Y:S02]  /*5c30*/  HADD2.F32 R35, -RZ, R35.H0_H0 ;  /* 0x20000023ff237230 */ /* 0x000fe40000004100 */
[----:B------:R-:W-:Y:S01]  /*5c40*/  IMAD R36, R31, UR4, RZ ;  /* 0x000000041f247c24 */ /* 0x000fe2000f8e02ff */
[----:B------:R-:W-:Y:S01]  /*5c50*/  ISETP.LT.OR P4, PT, R34, 0x1, !P1 ;  /* 0x000000012200780c */ /* 0x000fe20004f81670 */
[----:B------:R-:W-:-:S04]  /*5c60*/  IMAD.WIDE.U32 R32, R37, UR4, R32 ;  /* 0x0000000425207c25 */ /* 0x000fc8000f8e0020 */
[----:B------:R-:W-:Y:S01]  /*5c70*/  FMUL R30, R35, UR24 ;  /* 0x00000018231e7c20 */ /* 0x000fe20008400000 */
[----:B------:R-:W-:-:S03]  /*5c80*/  IMAD R37, R37, UR5, R36 ;  /* 0x0000000525257c24 */ /* 0x000fc6000f8e0224 */
[----:B------:R-:W-:Y:S01]  /*5c90*/  FFMA R227, R227, UR25, R30 ;  /* 0x00000019e3e37c23 */ /* 0x000fe2000800001e */
[----:B------:R-:W-:Y:S02]  /*5ca0*/  IADD3 R30, P2, R32, UR8, RZ ;  /* 0x00000008201e7c10 */ /* 0x000fe4000ff5e0ff */
[----:B------:R-:W-:Y:S02]  /*5cb0*/  PRMT R32, RZ, 0x7610, R32 ;  /* 0x00007610ff207816 */ /* 0x000fe40000000020 */
[----:B------:R-:W-:Y:S02]  /*5cc0*/  F2FP.SATFINITE.E4M3.F32.PACK_AB_MERGE_C R227, RZ, R227, RZ ;  /* 0x000000e3ffe3723e */ /* 0x000fe400048070ff */
[----:B------:R-:W-:-:S03]  /*5cd0*/  IADD3.X R31, R33, UR9, R37, P2, !PT ;  /* 0x00000009211f7c10 */ /* 0x000fc600097fe425 */
[----:B------:R2:W-:Y:S01]  /*5ce0*/  @!P3 STG.E.U8 desc[UR18][R24.64+0x1], R227 ;  /* 0x000001e31800b986 */ /* 0x0005e2000c101112 */
[----:B------:R-:W-:Y:S05]  /*5cf0*/  @P4 BRA `(.L_x_41) ;  /* 0x0000000000044947 */ /* 0x000fea0003800000 */
[----:B------:R4:W5:Y:S02]  /*5d00*/  LDG.E.U8 R32, desc[UR18][R30.64] ;  /* 0x000000121e207981 */ /* 0x000964000c1e1100 */
.L_x_41:
[----:B------:R-:W-:Y:S05]  /*5d10*/  BSYNC B1 ;  /* 0x0000000000017941 */ /* 0x000fea0003800000 */
.L_x_40:
[----:B-----5:R-:W-:Y:S01]  /*5d20*/  LOP3.LUT R32, R32, 0xff, RZ, 0xc0, !PT ;  /* 0x000000ff20207812 */ /* 0x020fe200078ec0ff */
[----:B------:R-:W-:Y:S01]  /*5d30*/  BSSY B1, `(.L_x_42) ;  /* 0x000000b000017945 */ /* 0x000fe20003800000 */
[----:B------:R-:W-:Y:S02]  /*5d40*/  ISETP.LT.OR P2, PT, R34, 0x2, !P1 ;  /* 0x000000022200780c */ /* 0x000fe40004f41670 */
[----:B------:R-:W-:-:S05]  /*5d50*/  F2FP.F16.E4M3.UNPACK_B R32, R32 ;  /* 0x00000020ff20723e */ /* 0x000fca00020006ff */
[----:B------:R-:W-:-:S05]  /*5d60*/  HADD2.F32 R32, -RZ, R32.H0_H0 ;  /* 0x20000020ff207230 */ /* 0x000fca0000004100 */
[----:B------:R-:W-:Y:S01]  /*5d70*/  FMUL R33, R32, UR24 ;  /* 0x0000001820217c20 */ /* 0x000fe20008400000 */
[----:B------:R-:W-:-:S03]  /*5d80*/  PRMT R32, RZ, 0x7610, R32 ;  /* 0x00007610ff207816 */ /* 0x000fc60000000020 */
[----:B------:R-:W-:-:S05]  /*5d90*/  FFMA R33, R226, UR25, R33 ;  /* 0x00000019e2217c23 */ /* 0x000fca0008000021 */
[----:B------:R-:W-:-:S05]  /*5da0*/  F2FP.SATFINITE.E4M3.F32.PACK_AB_MERGE_C R33, RZ, R33, RZ ;  /* 0x00000021ff21723e */ /* 0x000fca00048070ff */
[----:B------:R0:W-:Y:S01]  /*5db0*/  @!P4 STG.E.U8 desc[UR18][R26.64], R33 ;  /* 0x000000211a00c986 */ /* 0x0001e2000c101112 */
[----:B------:R-:W-:Y:S05]  /*5dc0*/  @P2 BRA `(.L_x_43) ;  /* 0x0000000000042947 */ /* 0x000fea0003800000 */
[----:B------:R0:W5:Y:S02]  /*5dd0*/  LDG.E.U8 R32, desc[UR18][R30.64+0x1] ;  /* 0x000001121e207981 */ /* 0x000164000c1e1100 */
.L_x_43:
[----:B------:R-:W-:Y:S05]  /*5de0*/  BSYNC B1 ;  /* 0x0000000000017941 */ /* 0x000fea0003800000 */
.L_x_42:
[----:B-----5:R-:W-:Y:S01]  /*5df0*/  LOP3.LUT R32, R32, 0xff, RZ, 0xc0, !PT ;  /* 0x000000ff20207812 */ /* 0x020fe200078ec0ff */
[----:B------:R-:W-:Y:S01]  /*5e00*/  BSSY B1, `(.L_x_44) ;  /* 0x000000b000017945 */ /* 0x000fe20003800000 */
[----:B------:R-:W-:Y:S02]  /*5e10*/  ISETP.LT.OR P3, PT, R34, 0x9, !P0 ;  /* 0x000000092200780c */ /* 0x000fe40004761670 */
[----:B------:R-:W-:-:S05]  /*5e20*/  F2FP.F16.E4M3.UNPACK_B R32, R32 ;  /* 0x00000020ff20723e */ /* 0x000fca00020006ff */
[----:B------:R-:W-:-:S05]  /*5e30*/  HADD2.F32 R32, -RZ, R32.H0_H0 ;  /* 0x20000020ff207230 */ /* 0x000fca0000004100 */
[----:B------:R-:W-:-:S04]  /*5e40*/  FMUL R32, R32, UR24 ;  /* 0x0000001820207c20 */ /* 0x000fc80008400000 */
[----:B------:R-:W-:-:S05]  /*5e50*/  FFMA R32, R225, UR25, R32 ;  /* 0x00000019e1207c23 */ /* 0x000fca0008000020 */
[----:B0-----:R-:W-:Y:S02]  /*5e60*/  F2FP.SATFINITE.E4M3.F32.PACK_AB_MERGE_C R33, RZ, R32, RZ ;  /* 0x00000020ff21723e */ /* 0x001fe400048070ff */
[----:B------:R-:W-:-:S03]  /*5e70*/  PRMT R32, RZ, 0x7610, R32 ;  /* 0x00007610ff207816 */ /* 0x000fc60000000020 */
[----:B------:R0:W-:Y:S01]  /*5e80*/  @!P2 STG.E.U8 desc[UR18][R26.64+0x1], R33 ;  /* 0x000001211a00a986 */ /* 0x0001e2000c101112 */
[----:B------:R-:W-:Y:S05]  /*5e90*/  @P3 BRA `(.L_x_45) ;  /* 0x0000000000043947 */ /* 0x000fea0003800000 */
[----:B------:R0:W5:Y:S02]  /*5ea0*/  LDG.E.U8 R32, desc[UR18][R28.64+0x8] ;  /* 0x000008121c207981 */ /* 0x000164000c1e1100 */
.L_x_45:
[----:B------:R-:W-:Y:S05]  /*5eb0*/  BSYNC B1 ;  /* 0x0000000000017941 */ /* 0x000fea0003800000 */
.L_x_44:
[----:B-----5:R-:W-:Y:S01]  /*5ec0*/  LOP3.LUT R32, R32, 0xff, RZ, 0xc0, !PT ;  /* 0x000000ff20207812 */ /* 0x020fe200078ec0ff */
[----:B------:R-:W-:Y:S01]  /*5ed0*/  BSSY B1, `(.L_x_46) ;  /* 0x000000b000017945 */ /* 0x000fe20003800000 */
[----:B------:R-:W-:Y:S02]  /*5ee0*/  ISETP.LT.OR P2, PT, R34, 0xa, !P0 ;  /* 0x0000000a2200780c */ /* 0x000fe40004741670 */
[----:B------:R-:W-:-:S05]  /*5ef0*/  F2FP.F16.E4M3.UNPACK_B R32, R32 ;  /* 0x00000020ff20723e */ /* 0x000fca00020006ff */
[----:B------:R-:W-:-:S05]  /*5f00*/  HADD2.F32 R32, -RZ, R32.H0_H0 ;  /* 0x20000020ff207230 */ /* 0x000fca0000004100 */
[----:B0-----:R-:W-:Y:S01]  /*5f10*/  FMUL R33, R32, UR24 ;  /* 0x0000001820217c20 */ /* 0x001fe20008400000 */
[----:B------:R-:W-:-:S03]  /*5f20*/  PRMT R32, RZ, 0x7610, R32 ;  /* 0x00007610ff207816 */ /* 0x000fc60000000020 */
[----:B------:R-:W-:-:S05]  /*5f30*/  FFMA R33, R224, UR25, R33 ;  /* 0x00000019e0217c23 */ /* 0x000fca0008000021 */
[----:B------:R-:W-:-:S05]  /*5f40*/  F2FP.SATFINITE.E4M3.F32.PACK_AB_MERGE_C R33, RZ, R33, RZ ;  /* 0x00000021ff21723e */ /* 0x000fca00048070ff */
[----:B------:R0:W-:Y:S01]  /*5f50*/  @!P3 STG.E.U8 desc[UR18][R24.64+0x8], R33 ;  /* 0x000008211800b986 */ /* 0x0001e2000c101112 */
[----:B------:R-:W-:Y:S05]  /*5f60*/  @P2 BRA `(.L_x_47) ;  /* 0x0000000000042947 */ /* 0x000fea0003800000 */
[----:B------:R0:W5:Y:S02]  /*5f70*/  LDG.E.U8 R32, desc[UR18][R28.64+0x9] ;  /* 0x000009121c207981 */ /* 0x000164000c1e1100 */
.L_x_47:
[----:B------:R-:W-:Y:S05]  /*5f80*/  BSYNC B1 ;  /* 0x0000000000017941 */ /* 0x000fea0003800000 */
.L_x_46:
        /* <DEDUP_REMOVED lines=12> */
.L_x_49:
[----:B------:R-:W-:Y:S05]  /*6050*/  BSYNC B1 ;  /* 0x0000000000017941 */ /* 0x000fea0003800000 */
.L_x_48:
        /* <DEDUP_REMOVED lines=12> */
.L_x_51:
[----:B------:R-:W-:Y:S05]  /*6120*/  BSYNC B1 ;  /* 0x0000000000017941 */ /* 0x000fea0003800000 */
.L_x_50:
        /* <DEDUP_REMOVED lines=12> */
.L_x_53:
[----:B------:R-:W-:Y:S05]  /*61f0*/  BSYNC B1 ;  /* 0x0000000000017941 */ /* 0x000fea0003800000 */
.L_x_52:
        /* <DEDUP_REMOVED lines=12> */
.L_x_55:
[----:B------:R-:W-:Y:S05]  /*62c0*/  BSYNC B1 ;  /* 0x0000000000017941 */ /* 0x000fea0003800000 */
.L_x_54:
        /* <DEDUP_REMOVED lines=12> */
.L_x_57:
[----:B------:R-:W-:Y:S05]  /*6390*/  BSYNC B1 ;  /* 0x0000000000017941 */ /* 0x000fea0003800000 */
.L_x_56:
        /* <DEDUP_REMOVED lines=12> */
.L_x_59:
[----:B------:R-:W-:Y:S05]  /*6460*/  BSYNC B1 ;  /* 0x0000000000017941 */ /* 0x000fea0003800000 */
.L_x_58:
        /* <DEDUP_REMOVED lines=12> */
.L_x_61:
[----:B------:R-:W-:Y:S05]  /*6530*/  BSYNC B1 ;  /* 0x0000000000017941 */ /* 0x000fea0003800000 */
.L_x_60:
        /* <DEDUP_REMOVED lines=12> */
.L_x_63:
[----:B------:R-:W-:Y:S05]  /*6600*/  BSYNC B1 ;  /* 0x0000000000017941 */ /* 0x000fea0003800000 */
.L_x_62:
        /* <DEDUP_REMOVED lines=12> */
.L_x_65:
[----:B------:R-:W-:Y:S05]  /*66d0*/  BSYNC B1 ;  /* 0x0000000000017941 */ /* 0x000fea0003800000 */
.L_x_64:
        /* <DEDUP_REMOVED lines=12> */
.L_x_67:
[----:B------:R-:W-:Y:S05]  /*67a0*/  BSYNC B1 ;  /* 0x0000000000017941 */ /* 0x000fea0003800000 */
.L_x_66:
        /* <DEDUP_REMOVED lines=12> */
.L_x_69:
[----:B------:R-:W-:Y:S05]  /*6870*/  BSYNC B1 ;  /* 0x0000000000017941 */ /* 0x000fea0003800000 */
.L_x_68:
        /* <DEDUP_REMOVED lines=12> */
.L_x_71:
[----:B------:R-:W-:Y:S05]  /*6940*/  BSYNC B1 ;  /* 0x0000000000017941 */ /* 0x000fea0003800000 */
.L_x_70:
        /* <DEDUP_REMOVED lines=12> */
.L_x_73:
[----:B------:R-:W-:Y:S05]  /*6a10*/  BSYNC B1 ;  /* 0x0000000000017941 */ /* 0x000fea0003800000 */
.L_x_72:
        /* <DEDUP_REMOVED lines=12> */
.L_x_75:
[----:B------:R-:W-:Y:S05]  /*6ae0*/  BSYNC B1 ;  /* 0x0000000000017941 */ /* 0x000fea0003800000 */
.L_x_74:
        /* <DEDUP_REMOVED lines=12> */
.L_x_77:
[----:B------:R-:W-:Y:S05]  /*6bb0*/  BSYNC B1 ;  /* 0x0000000000017941 */ /* 0x000fea0003800000 */
.L_x_76:
        /* <DEDUP_REMOVED lines=12> */
.L_x_79:
[----:B------:R-:W-:Y:S05]  /*6c80*/  BSYNC B1 ;  /* 0x0000000000017941 */ /* 0x000fea0003800000 */
.L_x_78:
        /* <DEDUP_REMOVED lines=12> */
.L_x_81:
[----:B------:R-:W-:Y:S05]  /*6d50*/  BSYNC B1 ;  /* 0x0000000000017941 */ /* 0x000fea0003800000 */
.L_x_80:
        /* <DEDUP_REMOVED lines=12> */
.L_x_83:
[----:B------:R-:W-:Y:S05]  /*6e20*/  BSYNC B1 ;  /* 0x0000000000017941 */ /* 0x000fea0003800000 */
.L_x_82:
        /* <DEDUP_REMOVED lines=12> */
.L_x_85:
[----:B------:R-:W-:Y:S05]  /*6ef0*/  BSYNC B1 ;  /* 0x0000000000017941 */ /* 0x000fea0003800000 */
.L_x_84:
        /* <DEDUP_REMOVED lines=12> */
.L_x_87:
[----:B------:R-:W-:Y:S05]  /*6fc0*/  BSYNC B1 ;  /* 0x0000000000017941 */ /* 0x000fea0003800000 */
.L_x_86:
        /* <DEDUP_REMOVED lines=12> */
.L_x_89:
[----:B------:R-:W-:Y:S05]  /*7090*/  BSYNC B1 ;  /* 0x0000000000017941 */ /* 0x000fea0003800000 */
.L_x_88:
        /* <DEDUP_REMOVED lines=12> */
.L_x_91:
[----:B------:R-:W-:Y:S05]  /*7160*/  BSYNC B1 ;  /* 0x0000000000017941 */ /* 0x000fea0003800000 */
.L_x_90:
        /* <DEDUP_REMOVED lines=12> */
.L_x_93:
[----:B------:R-:W-:Y:S05]  /*7230*/  BSYNC B1 ;  /* 0x0000000000017941 */ /* 0x000fea0003800000 */
.L_x_92:
        /* <DEDUP_REMOVED lines=12> */
.L_x_95:
[----:B------:R-:W-:Y:S05]  /*7300*/  BSYNC B1 ;  /* 0x0000000000017941 */ /* 0x000fea0003800000 */
.L_x_94:
        /* <DEDUP_REMOVED lines=12> */
.L_x_97:
[----:B------:R-:W-:Y:S05]  /*73d0*/  BSYNC B1 ;  /* 0x0000000000017941 */ /* 0x000fea0003800000 */
.L_x_96:
        /* <DEDUP_REMOVED lines=12> */
.L_x_99:
[----:B------:R-:W-:Y:S05]  /*74a0*/  BSYNC B1 ;  /* 0x0000000000017941 */ /* 0x000fea0003800000 */
.L_x_98:
        /* <DEDUP_REMOVED lines=12> */
.L_x_101:
[----:B------:R-:W-:Y:S05]  /*7570*/  BSYNC B1 ;  /* 0x0000000000017941 */ /* 0x000fea0003800000 */
.L_x_100:
        /* <DEDUP_REMOVED lines=12> */
.L_x_103:
[----:B------:R-:W-:Y:S05]  /*7640*/  BSYNC B1 ;  /* 0x0000000000017941 */ /* 0x000fea0003800000 */
.L_x_102:
        /* <DEDUP_REMOVED lines=12> */
.L_x_105:
[----:B------:R-:W-:Y:S05]  /*7710*/  BSYNC B1 ;  /* 0x0000000000017941 */ /* 0x000fea0003800000 */
.L_x_104:
        /* <DEDUP_REMOVED lines=12> */
.L_x_107:
[----:B------:R-:W-:Y:S05]  /*77e0*/  BSYNC B1 ;  /* 0x0000000000017941 */ /* 0x000fea0003800000 */
.L_x_106:
        /* <DEDUP_REMOVED lines=12> */
.L_x_109:
[----:B------:R-:W-:Y:S05]  /*78b0*/  BSYNC B1 ;  /* 0x0000000000017941 */ /* 0x000fea0003800000 */
.L_x_108:
        /* <DEDUP_REMOVED lines=12> */
.L_x_111:
[----:B------:R-:W-:Y:S05]  /*7980*/  BSYNC B1 ;  /* 0x0000000000017941 */ /* 0x000fea0003800000 */
.L_x_110:
        /* <DEDUP_REMOVED lines=12> */
.L_x_113:
[----:B------:R-:W-:Y:S05]  /*7a50*/  BSYNC B1 ;  /* 0x0000000000017941 */ /* 0x000fea0003800000 */
.L_x_112:
        /* <DEDUP_REMOVED lines=12> */
.L_x_115:
[----:B------:R-:W-:Y:S05]  /*7b20*/  BSYNC B1 ;  /* 0x0000000000017941 */ /* 0x000fea0003800000 */
.L_x_114:
        /* <DEDUP_REMOVED lines=12> */
.L_x_117:
[----:B------:R-:W-:Y:S05]  /*7bf0*/  BSYNC B1 ;  /* 0x0000000000017941 */ /* 0x000fea0003800000 */
.L_x_116:
        /* <DEDUP_REMOVED lines=12> */
.L_x_119:
[----:B------:R-:W-:Y:S05]  /*7cc0*/  BSYNC B1 ;  /* 0x0000000000017941 */ /* 0x000fea0003800000 */
.L_x_118:
        /* <DEDUP_REMOVED lines=12> */
.L_x_121:
[----:B------:R-:W-:Y:S05]  /*7d90*/  BSYNC B1 ;  /* 0x0000000000017941 */ /* 0x000fea0003800000 */
.L_x_120:
        /* <DEDUP_REMOVED lines=12> */
.L_x_123:
[----:B------:R-:W-:Y:S05]  /*7e60*/  BSYNC B1 ;  /* 0x0000000000017941 */ /* 0x000fea0003800000 */
.L_x_122:
        /* <DEDUP_REMOVED lines=12> */
.L_x_125:
[----:B------:R-:W-:Y:S05]  /*7f30*/  BSYNC B1 ;  /* 0x0000000000017941 */ /* 0x000fea0003800000 */
.L_x_124:
        /* <DEDUP_REMOVED lines=12> */
.L_x_127:
[----:B------:R-:W-:Y:S05]  /*8000*/  BSYNC B1 ;  /* 0x0000000000017941 */ /* 0x000fea0003800000 */
.L_x_126:
        /* <DEDUP_REMOVED lines=12> */
.L_x_129:
[----:B------:R-:W-:Y:S05]  /*80d0*/  BSYNC B1 ;  /* 0x0000000000017941 */ /* 0x000fea0003800000 */
.L_x_128:
        /* <DEDUP_REMOVED lines=12> */
.L_x_131:
[----:B------:R-:W-:Y:S05]  /*81a0*/  BSYNC B1 ;  /* 0x0000000000017941 */ /* 0x000fea0003800000 */
.L_x_130:
        /* <DEDUP_REMOVED lines=12> */
.L_x_133:
[----:B------:R-:W-:Y:S05]  /*8270*/  BSYNC B1 ;  /* 0x0000000000017941 */ /* 0x000fea0003800000 */
.L_x_132:
        /* <DEDUP_REMOVED lines=12> */
.L_x_135:
[----:B------:R-:W-:Y:S05]  /*8340*/  BSYNC B1 ;  /* 0x0000000000017941 */ /* 0x000fea0003800000 */
.L_x_134:
        /* <DEDUP_REMOVED lines=12> */
.L_x_137:
[----:B------:R-:W-:Y:S05]  /*8410*/  BSYNC B1 ;  /* 0x0000000000017941 */ /* 0x000fea0003800000 */
.L_x_136:
        /* <DEDUP_REMOVED lines=12> */
.L_x_139:
[----:B------:R-:W-:Y:S05]  /*84e0*/  BSYNC B1 ;  /* 0x0000000000017941 */ /* 0x000fea0003800000 */
.L_x_138:
        /* <DEDUP_REMOVED lines=12> */
.L_x_141:
[----:B------:R-:W-:Y:S05]  /*85b0*/  BSYNC B1 ;  /* 0x0000000000017941 */ /* 0x000fea0003800000 */
.L_x_140:
        /* <DEDUP_REMOVED lines=12> */
.L_x_143:
[----:B------:R-:W-:Y:S05]  /*8680*/  BSYNC B1 ;  /* 0x0000000000017941 */ /* 0x000fea0003800000 */
.L_x_142:
        /* <DEDUP_REMOVED lines=12> */
.L_x_145:
[----:B------:R-:W-:Y:S05]  /*8750*/  BSYNC B1 ;  /* 0x0000000000017941 */ /* 0x000fea0003800000 */
.L_x_144:
        /* <DEDUP_REMOVED lines=12> */
.L_x_147:
[----:B------:R-:W-:Y:S05]  /*8820*/  BSYNC B1 ;  /* 0x0000000000017941 */ /* 0x000fea0003800000 */
.L_x_146:
        /* <DEDUP_REMOVED lines=12> */
.L_x_149:
[----:B------:R-:W-:Y:S05]  /*88f0*/  BSYNC B1 ;  /* 0x0000000000017941 */ /* 0x000fea0003800000 */
.L_x_148:
        /* <DEDUP_REMOVED lines=12> */
.L_x_151:
[----:B------:R-:W-:Y:S05]  /*89c0*/  BSYNC B1 ;  /* 0x0000000000017941 */ /* 0x000fea0003800000 */
.L_x_150:
        /* <DEDUP_REMOVED lines=12> */
.L_x_153:
[----:B------:R-:W-:Y:S05]  /*8a90*/  BSYNC B1 ;  /* 0x0000000000017941 */ /* 0x000fea0003800000 */
.L_x_152:
        /* <DEDUP_REMOVED lines=12> */
.L_x_155:
[----:B------:R-:W-:Y:S05]  /*8b60*/  BSYNC B1 ;  /* 0x0000000000017941 */ /* 0x000fea0003800000 */
.L_x_154:
        /* <DEDUP_REMOVED lines=12> */
.L_x_157:
[----:B------:R-:W-:Y:S05]  /*8c30*/  BSYNC B1 ;  /* 0x0000000000017941 */ /* 0x000fea0003800000 */
.L_x_156:
        /* <DEDUP_REMOVED lines=12> */
.L_x_159:
[----:B------:R-:W-:Y:S05]  /*8d00*/  BSYNC B1 ;  /* 0x0000000000017941 */ /* 0x000fea0003800000 */
.L_x_158:
        /* <DEDUP_REMOVED lines=12> */
.L_x_161:
[----:B------:R-:W-:Y:S05]  /*8dd0*/  BSYNC B1 ;  /* 0x0000000000017941 */ /* 0x000fea0003800000 */
.L_x_160:
        /* <DEDUP_REMOVED lines=12> */
.L_x_163:
[----:B------:R-:W-:Y:S05]  /*8ea0*/  BSYNC B1 ;  /* 0x0000000000017941 */ /* 0x000fea0003800000 */
.L_x_162:
        /* <DEDUP_REMOVED lines=12> */
.L_x_165:
[----:B------:R-:W-:Y:S05]  /*8f70*/  BSYNC B1 ;  /* 0x0000000000017941 */ /* 0x000fea0003800000 */
.L_x_164:
        /* <DEDUP_REMOVED lines=12> */
.L_x_167:
[----:B------:R-:W-:Y:S05]  /*9040*/  BSYNC B1 ;  /* 0x0000000000017941 */ /* 0x000fea0003800000 */
.L_x_166:
        /* <DEDUP_REMOVED lines=12> */
.L_x_169:
[----:B------:R-:W-:Y:S05]  /*9110*/  BSYNC B1 ;  /* 0x0000000000017941 */ /* 0x000fea0003800000 */
.L_x_168:
        /* <DEDUP_REMOVED lines=12> */
.L_x_171:
[----:B------:R-:W-:Y:S05]  /*91e0*/  BSYNC B1 ;  /* 0x0000000000017941 */ /* 0x000fea0003800000 */
.L_x_170:
        /* <DEDUP_REMOVED lines=12> */
.L_x_173:
[----:B------:R-:W-:Y:S05]  /*92b0*/  BSYNC B1 ;  /* 0x0000000000017941 */ /* 0x000fea0003800000 */
.L_x_172:
        /* <DEDUP_REMOVED lines=12> */
.L_x_175:
[----:B------:R-:W-:Y:S05]  /*9380*/  BSYNC B1 ;  /* 0x0000000000017941 */ /* 0x000fea0003800000 */
.L_x_174:
        /* <DEDUP_REMOVED lines=12> */
.L_x_177:
[----:B------:R-:W-:Y:S05]  /*9450*/  BSYNC B1 ;  /* 0x0000000000017941 */ /* 0x000fea0003800000 */
.L_x_176:
        /* <DEDUP_REMOVED lines=12> */
.L_x_179:
[----:B------:R-:W-:Y:S05]  /*9520*/  BSYNC B1 ;  /* 0x0000000000017941 */ /* 0x000fea0003800000 */
.L_x_178:
        /* <DEDUP_REMOVED lines=12> */
.L_x_181:
[----:B------:R-:W-:Y:S05]  /*95f0*/  BSYNC B1 ;  /* 0x0000000000017941 */ /* 0x000fea0003800000 */
.L_x_180:
        /* <DEDUP_REMOVED lines=12> */
.L_x_183:
[----:B------:R-:W-:Y:S05]  /*96c0*/  BSYNC B1 ;  /* 0x0000000000017941 */ /* 0x000fea0003800000 */
.L_x_182:
        /* <DEDUP_REMOVED lines=12> */
.L_x_185:
[----:B------:R-:W-:Y:S05]  /*9790*/  BSYNC B1 ;  /* 0x0000000000017941 */ /* 0x000fea0003800000 */
.L_x_184:
        /* <DEDUP_REMOVED lines=12> */
.L_x_187:
[----:B------:R-:W-:Y:S05]  /*9860*/  BSYNC B1 ;  /* 0x0000000000017941 */ /* 0x000fea0003800000 */
.L_x_186:
        /* <DEDUP_REMOVED lines=12> */
.L_x_189:
[----:B------:R-:W-:Y:S05]  /*9930*/  BSYNC B1 ;  /* 0x0000000000017941 */ /* 0x000fea0003800000 */
.L_x_188:
        /* <DEDUP_REMOVED lines=12> */
.L_x_191:
[----:B------:R-:W-:Y:S05]  /*9a00*/  BSYNC B1 ;  /* 0x0000000000017941 */ /* 0x000fea0003800000 */
.L_x_190:
[----:B-----5:R-:W-:Y:S01]  /*9a10*/  LOP3.LUT R32, R32, 0xff, RZ, 0xc0, !PT ;  /* 0x000000ff20207812 */ /* 0x020fe200078ec0ff */
[----:B------:R-:W-:Y:S01]  /*9a20*/  BSSY B1, `(.L_x_192) ;  /* 0x000000b000017945 */ /* 0x000fe20003800000 */
[----:B------:R-:W-:Y:S02]  /*9a30*/  ISETP.LT.OR P3, PT, R34, 0x99, !P1 ;  /* 0x000000992200780c */ /* 0x000fe40004f61670 */
[----:B------:R-:W-:-:S05]  /*9a40*/  F2FP.F16.E4M3.UNPACK_B R32, R32 ;  /* 0x00000020ff20723e */ /* 0x000fca00020006ff */
[----:B------:R-:W-:-:S05]  /*9a50*/  HADD2.F32 R32, -RZ, R32.H0_H0 ;  /* 0x20000020ff207230 */ /* 0x000fca0000004100 */
[----:B------:R-:W-:-:S04]  /*9a60*/  FMUL R32, R32, UR24 ;  /* 0x0000001820207c20 */ /* 0x000fc80008400000 */
[----:B------:R-:W-:Y:S01]  /*9a70*/  FFMA R32, R23, UR25, R32 ;  /* 0x0000001917207c23 */ /* 0x000fe20008000020 */
[----:B------:R-:W-:-:S04]  /*9a80*/  PRMT R23, RZ, 0x7610, R23 ;  /* 0x00007610ff177816 */ /* 0x000fc80000000017 */
[----:B0-----:R-:W-:-:S05]  /*9a90*/  F2FP.SATFINITE.E4M3.F32.PACK_AB_MERGE_C R33, RZ, R32, RZ ;  /* 0x00000020ff21723e */ /* 0x001fca00048070ff */
[----:B------:R0:W-:Y:S01]  /*9aa0*/  @!P2 STG.E.U8 desc[UR18][R24.64+0x99], R33 ;  /* 0x000099211800a986 */ /* 0x0001e2000c101112 */
[----:B------:R-:W-:Y:S05]  /*9ab0*/  @P3 BRA `(.L_x_193) ;  /* 0x0000000000043947 */ /* 0x000fea0003800000 */
[----:B------:R0:W5:Y:S02]  /*9ac0*/  LDG.E.U8 R23, desc[UR18][R30.64+0x98] ;  /* 0x000098121e177981 */ /* 0x000164000c1e1100 */
.L_x_193:
[----:B------:R-:W-:Y:S05]  /*9ad0*/  BSYNC B1 ;  /* 0x0000000000017941 */ /* 0x000fea0003800000 */
.L_x_192:
        /* <DEDUP_REMOVED lines=8> */
[----:B------:R-:W-:-:S05]  /*9b60*/  F2FP.SATFINITE.E4M3.F32.PACK_AB_MERGE_C R23, RZ, R23, RZ ;  /* 0x00000017ff17723e */ /* 0x000fca00048070ff */
[----:B------:R0:W-:Y:S01]  /*9b70*/  @!P3 STG.E.U8 desc[UR18][R26.64+0x98], R23 ;  /* 0x000098171a00b986 */ /* 0x0001e2000c101112 */
[----:B------:R-:W-:Y:S05]  /*9b80*/  @P2 BRA `(.L_x_195) ;  /* 0x0000000000042947 */ /* 0x000fea0003800000 */
[----:B------:R0:W5:Y:S02]  /*9b90*/  LDG.E.U8 R22, desc[UR18][R30.64+0x99] ;  /* 0x000099121e167981 */ /* 0x000164000c1e1100 */
.L_x_195:
[----:B------:R-:W-:Y:S05]  /*9ba0*/  BSYNC B1 ;  /* 0x0000000000017941 */ /* 0x000fea0003800000 */
.L_x_194:
        /* <DEDUP_REMOVED lines=12> */
.L_x_197:
[----:B------:R-:W-:Y:S05]  /*9c70*/  BSYNC B1 ;  /* 0x0000000000017941 */ /* 0x000fea0003800000 */
.L_x_196:
        /* <DEDUP_REMOVED lines=12> */
.L_x_199:
[----:B------:R-:W-:Y:S05]  /*9d40*/  BSYNC B1 ;  /* 0x0000000000017941 */ /* 0x000fea0003800000 */
.L_x_198:
        /* <DEDUP_REMOVED lines=12> */
.L_x_201:
[----:B------:R-:W-:Y:S05]  /*9e10*/  BSYNC B1 ;  /* 0x0000000000017941 */ /* 0x000fea0003800000 */
.L_x_200:
        /* <DEDUP_REMOVED lines=12> */
.L_x_203:
[----:B------:R-:W-:Y:S05]  /*9ee0*/  BSYNC B1 ;  /* 0x0000000000017941 */ /* 0x000fea0003800000 */
.L_x_202:
        /* <DEDUP_REMOVED lines=12> */
.L_x_205:
[----:B------:R-:W-:Y:S05]  /*9fb0*/  BSYNC B1 ;  /* 0x0000000000017941 */ /* 0x000fea0003800000 */
.L_x_204:
        /* <DEDUP_REMOVED lines=12> */
.L_x_207:
[----:B------:R-:W-:Y:S05]  /*a080*/  BSYNC B1 ;  /* 0x0000000000017941 */ /* 0x000fea0003800000 */
.L_x_206:
        /* <DEDUP_REMOVED lines=12> */
.L_x_209:
[----:B------:R-:W-:Y:S05]  /*a150*/  BSYNC B1 ;  /* 0x0000000000017941 */ /* 0x000fea0003800000 */
.L_x_208:
        /* <DEDUP_REMOVED lines=12> */
.L_x_211:
[----:B------:R-:W-:Y:S05]  /*a220*/  BSYNC B1 ;  /* 0x0000000000017941 */ /* 0x000fea0003800000 */
.L_x_210:
        /* <DEDUP_REMOVED lines=12> */
.L_x_213:
[----:B------:R-:W-:Y:S05]  /*a2f0*/  BSYNC B1 ;  /* 0x0000000000017941 */ /* 0x000fea0003800000 */
.L_x_212:
        /* <DEDUP_REMOVED lines=12> */
.L_x_215:
[----:B------:R-:W-:Y:S05]  /*a3c0*/  BSYNC B1 ;  /* 0x0000000000017941 */ /* 0x000fea0003800000 */
.L_x_214:
        /* <DEDUP_REMOVED lines=12> */
.L_x_217:
[----:B------:R-:W-:Y:S05]  /*a490*/  BSYNC B1 ;  /* 0x0000000000017941 */ /* 0x000fea0003800000 */
.L_x_216:
        /* <DEDUP_REMOVED lines=12> */
.L_x_219:
[----:B------:R-:W-:Y:S05]  /*a560*/  BSYNC B1 ;  /* 0x0000000000017941 */ /* 0x000fea0003800000 */
.L_x_218:
        /* <DEDUP_REMOVED lines=12> */
.L_x_221:
[----:B------:R-:W-:Y:S05]  /*a630*/  BSYNC B1 ;  /* 0x0000000000017941 */ /* 0x000fea0003800000 */
.L_x_220:
        /* <DEDUP_REMOVED lines=12> */
.L_x_223:
[----:B------:R-:W-:Y:S05]  /*a700*/  BSYNC B1 ;  /* 0x0000000000017941 */ /* 0x000fea0003800000 */
.L_x_222:
        /* <DEDUP_REMOVED lines=12> */
.L_x_225:
[----:B------:R-:W-:Y:S05]  /*a7d0*/  BSYNC B1 ;  /* 0x0000000000017941 */ /* 0x000fea0003800000 */
.L_x_224:
        /* <DEDUP_REMOVED lines=12> */
.L_x_227:
[----:B------:R-:W-:Y:S05]  /*a8a0*/  BSYNC B1 ;  /* 0x0000000000017941 */ /* 0x000fea0003800000 */
.L_x_226:
        /* <DEDUP_REMOVED lines=12> */
.L_x_229:
[----:B------:R-:W-:Y:S05]  /*a970*/  BSYNC B1 ;  /* 0x0000000000017941 */ /* 0x000fea0003800000 */
.L_x_228:
        /* <DEDUP_REMOVED lines=12> */
.L_x_231:
[----:B------:R-:W-:Y:S05]  /*aa40*/  BSYNC B1 ;  /* 0x0000000000017941 */ /* 0x000fea0003800000 */
.L_x_230:
        /* <DEDUP_REMOVED lines=12> */
.L_x_233:
[----:B------:R-:W-:Y:S05]  /*ab10*/  BSYNC B1 ;  /* 0x0000000000017941 */ /* 0x000fea0003800000 */
.L_x_232:
        /* <DEDUP_REMOVED lines=12> */
.L_x_235:
[----:B------:R-:W-:Y:S05]  /*abe0*/  BSYNC B1 ;  /* 0x0000000000017941 */ /* 0x000fea0003800000 */
.L_x_234:
[----:B-----5:R-:W-:Y:S01]  /*abf0*/  LOP3.LUT R2, R2, 0xff, RZ, 0xc0, !PT ;  /* 0x000000ff02027812 */ /* 0x020fe200078ec0ff */
[----:B------:R-:W-:Y:S01]  /*ac00*/  BSSY B1, `(.L_x_236) ;  /* 0x000000b000017945 */ /* 0x000fe20003800000 */
[----:B------:R-:W-:Y:S02]  /*ac10*/  ISETP.LT.OR P3, PT, R34, 0xc9, !P0 ;  /* 0x000000c92200780c */ /* 0x000fe40004761670 */
[----:B------:R-:W-:-:S05]  /*ac20*/  F2FP.F16.E4M3.UNPACK_B R2, R2 ;  /* 0x00000002ff02723e */ /* 0x000fca00020006ff */
[----:B------:R-:W-:-:S05]  /*ac30*/  HADD2.F32 R2, -RZ, R2.H0_H0 ;  /* 0x20000002ff027230 */ /* 0x000fca0000004100 */
[----:B0-----:R-:W-:-:S04]  /*ac40*/  FMUL R3, R2, UR24 ;  /* 0x0000001802037c20 */ /* 0x001fc80008400000 */
[----:B------:R-:W-:Y:S01]  /*ac50*/  FFMA R3, R0, UR25, R3 ;  /* 0x0000001900037c23 */ /* 0x000fe20008000003 */
[----:B------:R-:W-:-:S04]  /*ac60*/  PRMT R0, RZ, 0x7610, R0 ;  /* 0x00007610ff007816 */ /* 0x000fc80000000000 */
[----:B------:R-:W-:-:S05]  /*ac70*/  F2FP.SATFINITE.E4M3.F32.PACK_AB_MERGE_C R3, RZ, R3, RZ ;  /* 0x00000003ff03723e */ /* 0x000fca00048070ff */
[----:B------:R0:W-:Y:S01]  /*ac80*/  @!P2 STG.E.U8 desc[UR18][R26.64+0xc1], R3 ;  /* 0x0000c1031a00a986 */ /* 0x0001e2000c101112 */
[----:B------:R-:W-:Y:S05]  /*ac90*/  @P3 BRA `(.L_x_237) ;  /* 0x0000000000043947 */ /* 0x000fea0003800000 */
[----:B------:R0:W5:Y:S02]  /*aca0*/  LDG.E.U8 R0, desc[UR18][R28.64+0xc8] ;  /* 0x0000c8121c007981 */ /* 0x000164000c1e1100 */
.L_x_237:
[----:B------:R-:W-:Y:S05]  /*acb0*/  BSYNC B1 ;  /* 0x0000000000017941 */ /* 0x000fea0003800000 */
.L_x_236:
[----:B------:R-:W2:Y:S01]  /*acc0*/  LDL.LU R2, [R1] ;  /* 0x0000000001027983 */ /* 0x000ea20000300800 */
[----:B-----5:R-:W-:Y:S01]  /*acd0*/  LOP3.LUT R0, R0, 0xff, RZ, 0xc0, !PT ;  /* 0x000000ff00007812 */ /* 0x020fe200078ec0ff */
[----:B------:R-:W-:Y:S01]  /*ace0*/  BSSY B1, `(.L_x_238) ;  /* 0x000000b000017945 */ /* 0x000fe20003800000 */
[----:B------:R-:W-:Y:S02]  /*acf0*/  ISETP.LT.OR P2, PT, R34, 0xca, !P0 ;  /* 0x000000ca2200780c */ /* 0x000fe40004741670 */
[----:B------:R-:W-:-:S05]  /*ad00*/  F2FP.F16.E4M3.UNPACK_B R0, R0 ;  /* 0x00000000ff00723e */ /* 0x000fca00020006ff */
[----:B------:R-:W-:-:S05]  /*ad10*/  HADD2.F32 R0, -RZ, R0.H0_H0 ;  /* 0x20000000ff007230 */ /* 0x000fca0000004100 */
[----:B------:R-:W-:-:S04]  /*ad20*/  FMUL R0, R0, UR24 ;  /* 0x0000001800007c20 */ /* 0x000fc80008400000 */
[----:B--2---:R-:W-:-:S05]  /*ad30*/  FFMA R0, R2, UR25, R0 ;  /* 0x0000001902007c23 */ /* 0x004fca0008000000 */
[----:B0-----:R-:W-:Y:S02]  /*ad40*/  F2FP.SATFINITE.E4M3.F32.PACK_AB_MERGE_C R3, RZ, R0, RZ ;  /* 0x00000000ff03723e */ /* 0x001fe400048070ff */
[----:B------:R-:W-:-:S03]  /*ad50*/  PRMT R0, RZ, 0x7610, R0 ;  /* 0x00007610ff007816 */ /* 0x000fc60000000000 */
[----:B------:R0:W-:Y:S01]  /*ad60*/  @!P3 STG.E.U8 desc[UR18][R24.64+0xc8], R3 ;  /* 0x0000c8031800b986 */ /* 0x0001e2000c101112 */
[----:B------:R-:W-:Y:S05]  /*ad70*/  @P2 BRA `(.L_x_239) ;  /* 0x0000000000042947 */ /* 0x000fea0003800000 */
[----:B------:R2:W5:Y:S02]  /*ad80*/  LDG.E.U8 R0, desc[UR18][R28.64+0xc9] ;  /* 0x0000c9121c007981 */ /* 0x000564000c1e1100 */
.L_x_239:
[----:B------:R-:W-:Y:S05]  /*ad90*/  BSYNC B1 ;  /* 0x0000000000017941 */ /* 0x000fea0003800000 */
.L_x_238:
[----:B------:R-:W3:Y:S01]  /*ada0*/  LDL.LU R2, [R1+0x4] ;  /* 0x0000040001027983 */ /* 0x000ee20000300800 */
[----:B-----5:R-:W-:Y:S01]  /*adb0*/  LOP3.LUT R0, R0, 0xff, RZ, 0xc0, !PT ;  /* 0x000000ff00007812 */ /* 0x020fe200078ec0ff */
[----:B------:R-:W-:Y:S01]  /*adc0*/  BSSY B1, `(.L_x_240) ;  /* 0x000000b000017945 */ /* 0x000fe20003800000 */
[----:B------:R-:W-:Y:S02]  /*add0*/  ISETP.LT.OR P3, PT, R34, 0xc9, !P1 ;  /* 0x000000c92200780c */ /* 0x000fe40004f61670 */
[----:B------:R-:W-:-:S05]  /*ade0*/  F2FP.F16.E4M3.UNPACK_B R0, R0 ;  /* 0x00000000ff00723e */ /* 0x000fca00020006ff */
[----:B------:R-:W-:-:S05]  /*adf0*/  HADD2.F32 R0, -RZ, R0.H0_H0 ;  /* 0x20000000ff007230 */ /* 0x000fca0000004100 */
[----:B------:R-:W-:-:S04]  /*ae00*/  FMUL R0, R0, UR24 ;  /* 0x0000001800007c20 */ /* 0x000fc80008400000 */
[----:B---3--:R-:W-:-:S05]  /*ae10*/  FFMA R0, R2, UR25, R0 ;  /* 0x0000001902007c23 */ /* 0x008fca0008000000 */
[----:B0-----:R-:W-:Y:S02]  /*ae20*/  F2FP.SATFINITE.E4M3.F32.PACK_AB_MERGE_C R3, RZ, R0, RZ ;  /* 0x00000000ff03723e */ /* 0x001fe400048070ff */
[----:B------:R-:W-:-:S03]  /*ae30*/  PRMT R0, RZ, 0x7610, R0 ;  /* 0x00007610ff007816 */ /* 0x000fc60000000000 */
[----:B------:R0:W-:Y:S01]  /*ae40*/  @!P2 STG.E.U8 desc[UR18][R24.64+0xc9], R3 ;  /* 0x0000c9031800a986 */ /* 0x0001e2000c101112 */
[----:B------:R-:W-:Y:S05]  /*ae50*/  @P3 BRA `(.L_x_241) ;  /* 0x0000000000043947 */ /* 0x000fea0003800000 */
[----:B------:R3:W5:Y:S02]  /*ae60*/  LDG.E.U8 R0, desc[UR18][R30.64+0xc8] ;  /* 0x0000c8121e007981 */ /* 0x000764000c1e1100 */
.L_x_241:
[----:B------:R-:W-:Y:S05]  /*ae70*/  BSYNC B1 ;  /* 0x0000000000017941 */ /* 0x000fea0003800000 */
.L_x_240:
[----:B------:R-:W2:Y:S01]  /*ae80*/  LDL.LU R2, [R1+0x8] ;  /* 0x0000080001027983 */ /* 0x000ea20000300800 */
        /* <DEDUP_REMOVED lines=12> */
.L_x_243:
[----:B------:R-:W-:Y:S05]  /*af50*/  BSYNC B1 ;  /* 0x0000000000017941 */ /* 0x000fea0003800000 */
.L_x_242:
        /* <DEDUP_REMOVED lines=13> */
.L_x_245:
[----:B------:R-:W-:Y:S05]  /*b030*/  BSYNC B1 ;  /* 0x0000000000017941 */ /* 0x000fea0003800000 */
.L_x_244:
        /* <DEDUP_REMOVED lines=13> */
.L_x_247:
[----:B------:R-:W-:Y:S05]  /*b110*/  BSYNC B1 ;  /* 0x0000000000017941 */ /* 0x000fea0003800000 */
.L_x_246:
        /* <DEDUP_REMOVED lines=13> */
.L_x_249:
[----:B------:R-:W-:Y:S05]  /*b1f0*/  BSYNC B1 ;  /* 0x0000000000017941 */ /* 0x000fea0003800000 */
.L_x_248:
        /* <DEDUP_REMOVED lines=13> */
.L_x_251:
[----:B------:R-:W-:Y:S05]  /*b2d0*/  BSYNC B1 ;  /* 0x0000000000017941 */ /* 0x000fea0003800000 */
.L_x_250:
        /* <DEDUP_REMOVED lines=13> */
.L_x_253:
[----:B------:R-:W-:Y:S05]  /*b3b0*/  BSYNC B1 ;  /* 0x0000000000017941 */ /* 0x000fea0003800000 */
.L_x_252:
        /* <DEDUP_REMOVED lines=13> */
.L_x_255:
[----:B------:R-:W-:Y:S05]  /*b490*/  BSYNC B1 ;  /* 0x0000000000017941 */ /* 0x000fea0003800000 */
.L_x_254:
        /* <DEDUP_REMOVED lines=13> */
.L_x_257:
[----:B------:R-:W-:Y:S05]  /*b570*/  BSYNC B1 ;  /* 0x0000000000017941 */ /* 0x000fea0003800000 */
.L_x_256:
        /* <DEDUP_REMOVED lines=13> */
.L_x_259:
[----:B------:R-:W-:Y:S05]  /*b650*/  BSYNC B1 ;  /* 0x0000000000017941 */ /* 0x000fea0003800000 */
.L_x_258:
        /* <DEDUP_REMOVED lines=13> */
.L_x_261:
[----:B------:R-:W-:Y:S05]  /*b730*/  BSYNC B1 ;  /* 0x0000000000017941 */ /* 0x000fea0003800000 */
.L_x_260:
        /* <DEDUP_REMOVED lines=13> */
.L_x_263:
[----:B------:R-:W-:Y:S05]  /*b810*/  BSYNC B1 ;  /* 0x0000000000017941 */ /* 0x000fea0003800000 */
.L_x_262:
        /* <DEDUP_REMOVED lines=13> */
.L_x_265:
[----:B------:R-:W-:Y:S05]  /*b8f0*/  BSYNC B1 ;  /* 0x0000000000017941 */ /* 0x000fea0003800000 */
.L_x_264:
        /* <DEDUP_REMOVED lines=13> */
.L_x_267:
[----:B------:R-:W-:Y:S05]  /*b9d0*/  BSYNC B1 ;  /* 0x0000000000017941 */ /* 0x000fea0003800000 */
.L_x_266:
        /* <DEDUP_REMOVED lines=13> */
.L_x_269:
[----:B------:R-:W-:Y:S05]  /*bab0*/  BSYNC B1 ;  /* 0x0000000000017941 */ /* 0x000fea0003800000 */
.L_x_268:
        /* <DEDUP_REMOVED lines=13> */
.L_x_271:
[----:B------:R-:W-:Y:S05]  /*bb90*/  BSYNC B1 ;  /* 0x0000000000017941 */ /* 0x000fea0003800000 */
.L_x_270:
        /* <DEDUP_REMOVED lines=13> */
.L_x_273:
[----:B------:R-:W-:Y:S05]  /*bc70*/  BSYNC B1 ;  /* 0x0000000000017941 */ /* 0x000fea0003800000 */
.L_x_272:
        /* <DEDUP_REMOVED lines=13> */
.L_x_275:
[----:B------:R-:W-:Y:S05]  /*bd50*/  BSYNC B1 ;  /* 0x0000000000017941 */ /* 0x000fea0003800000 */
.L_x_274:
        /* <DEDUP_REMOVED lines=13> */
.L_x_277:
[----:B------:R-:W-:Y:S05]  /*be30*/  BSYNC B1 ;  /* 0x0000000000017941 */ /* 0x000fea0003800000 */
.L_x_276:
        /* <DEDUP_REMOVED lines=13> */
.L_x_279:
[----:B------:R-:W-:Y:S05]  /*bf10*/  BSYNC B1 ;  /* 0x0000000000017941 */ /* 0x000fea0003800000 */
.L_x_278:
        /* <DEDUP_REMOVED lines=13> */
.L_x_281:
[----:B------:R-:W-:Y:S05]  /*bff0*/  BSYNC B1 ;  /* 0x0000000000017941 */ /* 0x000fea0003800000 */
.L_x_280:
        /* <DEDUP_REMOVED lines=13> */
.L_x_283:
[----:B------:R-:W-:Y:S05]  /*c0d0*/  BSYNC B1 ;  /* 0x0000000000017941 */ /* 0x000fea0003800000 */
.L_x_282:
        /* <DEDUP_REMOVED lines=13> */
.L_x_285:
[----:B------:R-:W-:Y:S05]  /*c1b0*/  BSYNC B1 ;  /* 0x0000000000017941 */ /* 0x000fea0003800000 */
.L_x_284:
        /* <DEDUP_REMOVED lines=13> */
.L_x_287:
[----:B------:R-:W-:Y:S05]  /*c290*/  BSYNC B1 ;  /* 0x0000000000017941 */ /* 0x000fea0003800000 */
.L_x_286:
        /* <DEDUP_REMOVED lines=13> */
.L_x_289:
[----:B------:R-:W-:Y:S05]  /*c370*/  BSYNC B1 ;  /* 0x0000000000017941 */ /* 0x000fea0003800000 */
.L_x_288:
        /* <DEDUP_REMOVED lines=13> */
.L_x_291:
[----:B------:R-:W-:Y:S05]  /*c450*/  BSYNC B1 ;  /* 0x0000000000017941 */ /* 0x000fea0003800000 */
.L_x_290:
[----:B------:R-:W-:Y:S05]  /*c460*/  @P1 BRA `(.L_x_292) ;  /* 0x00000020009c1947 */ /* 0x000fea0003800000 */
[----:B------:R-:W2:Y:S01]  /*c470*/  LDL.LU R2, [R1+0x6c] ;  /* 0x00006c0001027983 */ /* 0x000ea20000300800 */
[----:B-----5:R-:W-:-:S04]  /*c480*/  LOP3.LUT R0, R0, 0xff, RZ, 0xc0, !PT ;  /* 0x000000ff00007812 */ /* 0x020fc800078ec0ff */
[----:B------:R-:W-:-:S05]  /*c490*/  F2FP.F16.E4M3.UNPACK_B R0, R0 ;  /* 0x00000000ff00723e */ /* 0x000fca00020006ff */
[----:B------:R-:W-:-:S05]  /*c4a0*/  HADD2.F32 R0, -RZ, R0.H0_H0 ;  /* 0x20000000ff007230 */ /* 0x000fca0000004100 */
[----:B------:R-:W-:-:S04]  /*c4b0*/  FMUL R0, R0, UR24 ;  /* 0x0000001800007c20 */ /* 0x000fc80008400000 */
[----:B--2---:R-:W-:-:S05]  /*c4c0*/  FFMA R0, R2, UR25, R0 ;  /* 0x0000001902007c23 */ /* 0x004fca0008000000 */
[----:B0-----:R-:W-:-:S05]  /*c4d0*/  F2FP.SATFINITE.E4M3.F32.PACK_AB_MERGE_C R3, RZ, R0, RZ ;  /* 0x00000000ff03723e */ /* 0x001fca00048070ff */
[----:B------:R0:W-:Y:S01]  /*c4e0*/  STG.E.U8 desc[UR18][R26.64+0xf9], R3 ;  /* 0x0000f9031a007986 */ /* 0x0001e2000c101112 */
[----:B------:R-:W-:Y:S05]  /*c4f0*/  BRA `(.L_x_292) ;  /* 0x0000002000787947 */ /* 0x000fea0003800000 */
.L_x_35:
[C---:B------:R-:W-:Y:S01]  /*c500*/  ISETP.GE.AND P1, PT, R39.reuse, 0x1, PT ;  /* 0x000000012700780c */ /* 0x040fe20003f26270 */
[----:B------:R-:W-:Y:S01]  /*c510*/  FMUL R228, R228, UR25 ;  /* 0x00000019e4e47c20 */ /* 0x000fe20008400000 */
[----:B------:R-:W-:Y:S01]  /*c520*/  ISETP.GE.AND P0, PT, R39, 0x9, PT ;  /* 0x000000092700780c */ /* 0x000fe20003f06270 */
[----:B------:R-:W-:Y:S01]  /*c530*/  FMUL R227, R227, UR25 ;  /* 0x00000019e3e37c20 */ /* 0x000fe20008400000 */
[C---:B------:R-:W-:Y:S02]  /*c540*/  ISETP.LT.OR P2, PT, R34.reuse, 0x1, !P1 ;  /* 0x000000012200780c */ /* 0x040fe40004f41670 */
[C---:B------:R-:W-:Y:S02]  /*c550*/  ISETP.LT.OR P3, PT, R34.reuse, 0x2, !P1 ;  /* 0x000000022200780c */ /* 0x040fe40004f61670 */
[----:B------:R-:W-:Y:S01]  /*c560*/  ISETP.LT.OR P4, PT, R34, 0x2, !P0 ;  /* 0x000000022200780c */ /* 0x000fe20004781670 */
[----:B------:R-:W-:Y:S01]  /*c570*/  FMUL R225, R225, UR25 ;  /* 0x00000019e1e17c20 */ /* 0x000fe20008400000 */
[----:B------:R-:W-:Y:S01]  /*c580*/  F2FP.SATFINITE.E4M3.F32.PACK_AB_MERGE_C R29, RZ, R228, RZ ;  /* 0x000000e4ff1d723e */ /* 0x000fe200048070ff */
[----:B------:R-:W-:Y:S01]  /*c590*/  FMUL R226, R226, UR25 ;  /* 0x00000019e2e27c20 */ /* 0x000fe20008400000 */
[----:B------:R-:W-:Y:S01]  /*c5a0*/  F2FP.SATFINITE.E4M3.F32.PACK_AB_MERGE_C R227, RZ, R227, RZ ;  /* 0x000000e3ffe3723e */ /* 0x000fe200048070ff */
[----:B------:R-:W-:Y:S01]  /*c5b0*/  FMUL R224, R224, UR25 ;  /* 0x00000019e0e07c20 */ /* 0x000fe20008400000 */
[----:B------:R-:W-:-:S03]  /*c5c0*/  F2FP.SATFINITE.E4M3.F32.PACK_AB_MERGE_C R225, RZ, R225, RZ ;  /* 0x000000e1ffe1723e */ /* 0x000fc600048070ff */
[----:B------:R0:W-:Y:S01]  /*c5d0*/  @!P2 STG.E.U8 desc[UR18][R24.64], R29 ;  /* 0x0000001d1800a986 */ /* 0x0001e2000c101112 */
[----:B------:R-:W-:-:S03]  /*c5e0*/  F2FP.SATFINITE.E4M3.F32.PACK_AB_MERGE_C R31, RZ, R224, RZ ;  /* 0x000000e0ff1f723e */ /* 0x000fc600048070ff */
[----:B------:R2:W-:Y:S04]  /*c5f0*/  @!P3 STG.E.U8 desc[UR18][R24.64+0x1], R227 ;  /* 0x000001e31800b986 */ /* 0x0005e8000c101112 */
[----:B------:R3:W-:Y:S01]  /*c600*/  @!P4 STG.E.U8 desc[UR18][R26.64+0x1], R225 ;  /* 0x000001e11a00c986 */ /* 0x0007e2000c101112 */
[----:B0-----:R-:W-:-:S03]  /*c610*/  F2FP.SATFINITE.E4M3.F32.PACK_AB_MERGE_C R29, RZ, R226, RZ ;  /* 0x000000e2ff1d723e */ /* 0x001fc600048070ff */
[----:B--2---:R-:W2:Y:S01]  /*c620*/  LDL.LU R227, [R1+0xc] ;  /* 0x00000c0001e37983 */ /* 0x004ea20000300800 */
[C---:B------:R-:W-:Y:S01]  /*c630*/  ISETP.LT.OR P3, PT, R34.reuse, 0x1, !P0 ;  /* 0x000000012200780c */ /* 0x040fe20004761670 */
[----:B------:R-:W-:Y:S01]  /*c640*/  FMUL R223, R223, UR25 ;  /* 0x00000019dfdf7c20 */ /* 0x000fe20008400000 */
[C---:B------:R-:W-:Y:S01]  /*c650*/  ISETP.LT.OR P5, PT, R34.reuse, 0x9, !P1 ;  /* 0x000000092200780c */ /* 0x040fe20004fa1670 */
[----:B------:R-:W4:Y:S01]  /*c660*/  LDL.LU R226, [R1+0x8] ;  /* 0x0000080001e27983 */ /* 0x000f220000300800 */
[C---:B------:R-:W-:Y:S02]  /*c670*/  ISETP.LT.OR P6, PT, R34.reuse, 0xa, !P1 ;  /* 0x0000000a2200780c */ /* 0x040fe40004fc1670 */
[----:B------:R-:W-:Y:S01]  /*c680*/  ISETP.LT.OR P2, PT, R34, 0x9, !P0 ;  /* 0x000000092200780c */ /* 0x000fe20004741670 */
[----:B------:R-:W2:Y:S04]  /*c690*/  LDL.LU R224, [R1+0x4] ;  /* 0x0000040001e07983 */ /* 0x000ea80000300800 */
[----:B---3--:R-:W3:Y:S01]  /*c6a0*/  LDL.LU R225, [R1] ;  /* 0x0000000001e17983 */ /* 0x008ee20000300800 */
[----:B------:R-:W-:Y:S01]  /*c6b0*/  FMUL R222, R222, UR25 ;  /* 0x00000019dede7c20 */ /* 0x000fe20008400000 */
[----:B------:R-:W-:-:S04]  /*c6c0*/  F2FP.SATFINITE.E4M3.F32.PACK_AB_MERGE_C R223, RZ, R223, RZ ;  /* 0x000000dfffdf723e */ /* 0x000fc800048070ff */
[----:B------:R-:W-:Y:S01]  /*c6d0*/  F2FP.SATFINITE.E4M3.F32.PACK_AB_MERGE_C R33, RZ, R222, RZ ;  /* 0x000000deff21723e */ /* 0x000fe200048070ff */
[----:B------:R0:W-:Y:S01]  /*c6e0*/  @!P3 STG.E.U8 desc[UR18][R26.64], R29 ;  /* 0x0000001d1a00b986 */ /* 0x0001e2000c101112 */
[----:B------:R-:W-:-:S03]  /*c6f0*/  ISETP.LT.OR P3, PT, R34, 0xa, !P0 ;  /* 0x0000000a2200780c */ /* 0x000fc60004761670 */
[----:B------:R1:W-:Y:S01]  /*c700*/  @!P5 STG.E.U8 desc[UR18][R24.64+0x8], R31 ;  /* 0x0000081f1800d986 */ /* 0x0003e2000c101112 */
[----:B------:R-:W-:-:S03]  /*c710*/  ISETP.LT.OR P4, PT, R34, 0x12, !P1 ;  /* 0x000000122200780c */ /* 0x000fc60004f81670 */
[----:B------:R-:W-:Y:S01]  /*c720*/  @!P6 STG.E.U8 desc[UR18][R24.64+0x9], R223 ;  /* 0x000009df1800e986 */ /* 0x000fe2000c101112 */
[----:B------:R-:W-:-:S03]  /*c730*/  ISETP.LT.OR P5, PT, R34, 0x11, !P0 ;  /* 0x000000112200780c */ /* 0x000fc600047a1670 */
[----:B------:R-:W-:Y:S01]  /*c740*/  @!P2 STG.E.U8 desc[UR18][R26.64+0x8], R33 ;  /* 0x000008211a00a986 */ /* 0x000fe2000c101112 */
[C---:B------:R-:W-:Y:S01]  /*c750*/  ISETP.LT.OR P2, PT, R34.reuse, 0x11, !P1 ;  /* 0x000000112200780c */ /* 0x040fe20004f41670 */
[----:B------:R-:W-:Y:S01]  /*c760*/  FMUL R221, R221, UR25 ;  /* 0x00000019dddd7c20 */ /* 0x000fe20008400000 */
[----:B------:R-:W-:Y:S01]  /*c770*/  ISETP.LT.OR P6, PT, R34, 0x12, !P0 ;  /* 0x000000122200780c */ /* 0x000fe200047c1670 */
[----:B------:R-:W-:Y:S01]  /*c780*/  FMUL R220, R220, UR25 ;  /* 0x00000019dcdc7c20 */ /* 0x000fe20008400000 */
[----:B------:R-:W-:Y:S01]  /*c790*/  FMUL R219, R219, UR25 ;  /* 0x00000019dbdb7c20 */ /* 0x000fe20008400000 */
[----:B------:R-:W-:Y:S01]  /*c7a0*/  FMUL R218, R218, UR25 ;  /* 0x00000019dada7c20 */ /* 0x000fe20008400000 */
[----:B------:R-:W-:Y:S01]  /*c7b0*/  FMUL R217, R217, UR25 ;  /* 0x00000019d9d97c20 */ /* 0x000fe20008400000 */
[----:B------:R-:W-:Y:S01]  /*c7c0*/  F2FP.SATFINITE.E4M3.F32.PACK_AB_MERGE_C R221, RZ, R221, RZ ;  /* 0x000000ddffdd723e */ /* 0x000fe200048070ff */
[----:B------:R-:W-:Y:S01]  /*c7d0*/  FMUL R216, R216, UR25 ;  /* 0x00000019d8d87c20 */ /* 0x000fe20008400000 */
[----:B0-----:R-:W-:Y:S01]  /*c7e0*/  F2FP.SATFINITE.E4M3.F32.PACK_AB_MERGE_C R29, RZ, R220, RZ ;  /* 0x000000dcff1d723e */ /* 0x001fe200048070ff */
[----:B------:R-:W-:Y:S01]  /*c7f0*/  FMUL R215, R215, UR25 ;  /* 0x00000019d7d77c20 */ /* 0x000fe20008400000 */
[----:B------:R-:W-:Y:S01]  /*c800*/  F2FP.SATFINITE.E4M3.F32.PACK_AB_MERGE_C R219, RZ, R219, RZ ;  /* 0x000000dbffdb723e */ /* 0x000fe200048070ff */
[----:B------:R-:W-:Y:S01]  /*c810*/  FMUL R214, R214, UR25 ;  /* 0x00000019d6d67c20 */ /* 0x000fe20008400000 */
[----:B-1----:R-:W-:Y:S01]  /*c820*/  F2FP.SATFINITE.E4M3.F32.PACK_AB_MERGE_C R31, RZ, R218, RZ ;  /* 0x000000daff1f723e */ /* 0x002fe200048070ff */
[----:B------:R-:W-:Y:S01]  /*c830*/  FMUL R213, R213, UR25 ;  /* 0x00000019d5d57c20 */ /* 0x000fe20008400000 */
[----:B------:R-:W-:Y:S01]  /*c840*/  F2FP.SATFINITE.E4M3.F32.PACK_AB_MERGE_C R217, RZ, R217, RZ ;  /* 0x000000d9ffd9723e */ /* 0x000fe200048070ff */
[----:B------:R-:W-:Y:S01]  /*c850*/  @!P3 STG.E.U8 desc[UR18][R26.64+0x9], R221 ;  /* 0x000009dd1a00b986 */ /* 0x000fe2000c101112 */
[----:B------:R-:W-:-:S03]  /*c860*/  ISETP.LT.OR P3, PT, R34, 0x19, !P1 ;  /* 0x000000192200780c */ /* 0x000fc60004f61670 */
[----:B------:R0:W-:Y:S01]  /*c870*/  @!P2 STG.E.U8 desc[UR18][R24.64+0x10], R29 ;  /* 0x0000101d1800a986 */ /* 0x0001e2000c101112 */
[----:B------:R-:W-:-:S03]  /*c880*/  ISETP.LT.OR P2, PT, R34, 0x21, !P1 ;  /* 0x000000212200780c */ /* 0x000fc60004f41670 */
[----:B------:R-:W-:Y:S01]  /*c890*/  @!P4 STG.E.U8 desc[UR18][R24.64+0x11], R219 ;  /* 0x000011db1800c986 */ /* 0x000fe2000c101112 */
[----:B------:R-:W-:-:S03]  /*c8a0*/  ISETP.LT.OR P4, PT, R34, 0x1a, !P1 ;  /* 0x0000001a2200780c */ /* 0x000fc60004f81670 */
[----:B------:R1:W-:Y:S01]  /*c8b0*/  @!P5 STG.E.U8 desc[UR18][R26.64+0x10], R31 ;  /* 0x0000101f1a00d986 */ /* 0x0003e2000c101112 */
[----:B------:R-:W-:-:S03]  /*c8c0*/  ISETP.LT.OR P5, PT, R34, 0x19, !P0 ;  /* 0x000000192200780c */ /* 0x000fc600047a1670 */
[----:B------:R-:W-:Y:S01]  /*c8d0*/  @!P6 STG.E.U8 desc[UR18][R26.64+0x11], R217 ;  /* 0x000011d91a00e986 */ /* 0x000fe2000c101112 */
[----:B------:R-:W-:Y:S01]  /*c8e0*/  ISETP.LT.OR P6, PT, R34, 0x1a, !P0 ;  /* 0x0000001a2200780c */ /* 0x000fe200047c1670 */
[----:B------:R-:W-:Y:S01]  /*c8f0*/  FMUL R212, R212, UR25 ;  /* 0x00000019d4d47c20 */ /* 0x000fe20008400000 */
[----:B0-----:R-:W-:Y:S01]  /*c900*/  F2FP.SATFINITE.E4M3.F32.PACK_AB_MERGE_C R29, RZ, R216, RZ ;  /* 0x000000d8ff1d723e */ /* 0x001fe200048070ff */
[----:B------:R-:W-:Y:S01]  /*c910*/  FMUL R211, R211, UR25 ;  /* 0x00000019d3d37c20 */ /* 0x000fe20008400000 */
[----:B------:R-:W-:Y:S01]  /*c920*/  F2FP.SATFINITE.E4M3.F32.PACK_AB_MERGE_C R215, RZ, R215, RZ ;  /* 0x000000d7ffd7723e */ /* 0x000fe200048070ff */
[----:B------:R-:W-:Y:S01]  /*c930*/  FMUL R210, R210, UR25 ;  /* 0x00000019d2d27c20 */ /* 0x000fe20008400000 */
[----:B------:R-:W-:Y:S01]  /*c940*/  F2FP.SATFINITE.E4M3.F32.PACK_AB_MERGE_C R213, RZ, R213, RZ ;  /* 0x000000d5ffd5723e */ /* 0x000fe200048070ff */
[----:B------:R-:W-:Y:S01]  /*c950*/  FMUL R209, R209, UR25 ;  /* 0x00000019d1d17c20 */ /* 0x000fe20008400000 */
[----:B-1----:R-:W-:Y:S01]  /*c960*/  F2FP.SATFINITE.E4M3.F32.PACK_AB_MERGE_C R31, RZ, R214, RZ ;  /* 0x000000d6ff1f723e */ /* 0x002fe200048070ff */
[----:B------:R-:W-:Y:S01]  /*c970*/  FMUL R208, R208, UR25 ;  /* 0x00000019d0d07c20 */ /* 0x000fe20008400000 */
[----:B------:R-:W-:Y:S01]  /*c980*/  F2FP.SATFINITE.E4M3.F32.PACK_AB_MERGE_C R33, RZ, R212, RZ ;  /* 0x000000d4ff21723e */ /* 0x000fe200048070ff */
[----:B------:R0:W-:Y:S01]  /*c990*/  @!P3 STG.E.U8 desc[UR18][R24.64+0x18], R29 ;  /* 0x0000181d1800b986 */ /* 0x0001e2000c101112 */
[----:B------:R-:W-:-:S03]  /*c9a0*/  ISETP.LT.OR P3, PT, R34, 0x22, !P1 ;  /* 0x000000222200780c */ /* 0x000fc60004f61670 */
[----:B------:R-:W-:Y:S01]  /*c9b0*/  @!P4 STG.E.U8 desc[UR18][R24.64+0x19], R215 ;  /* 0x000019d71800c986 */ /* 0x000fe2000c101112 */
[----:B------:R-:W-:-:S03]  /*c9c0*/  ISETP.LT.OR P4, PT, R34, 0x22, !P0 ;  /* 0x000000222200780c */ /* 0x000fc60004781670 */
[----:B------:R1:W-:Y:S01]  /*c9d0*/  @!P5 STG.E.U8 desc[UR18][R26.64+0x18], R31 ;  /* 0x0000181f1a00d986 */ /* 0x0003e2000c101112 */
[----:B------:R-:W-:-:S03]  /*c9e0*/  ISETP.LT.OR P5, PT, R34, 0x29, !P1 ;  /* 0x000000292200780c */ /* 0x000fc60004fa1670 */
[----:B------:R-:W-:Y:S01]  /*c9f0*/  @!P6 STG.E.U8 desc[UR18][R26.64+0x19], R213 ;  /* 0x000019d51a00e986 */ /* 0x000fe2000c101112 */
[----:B------:R-:W-:-:S03]  /*ca00*/  ISETP.LT.OR P6, PT, R34, 0x2a, !P1 ;  /* 0x0000002a2200780c */ /* 0x000fc60004fc1670 */
[----:B------:R-:W-:Y:S01]  /*ca10*/  @!P2 STG.E.U8 desc[UR18][R24.64+0x20], R33 ;  /* 0x000020211800a986 */ /* 0x000fe2000c101112 */
[----:B------:R-:W-:Y:S01]  /*ca20*/  ISETP.LT.OR P2, PT, R34, 0x21, !P0 ;  /* 0x000000212200780c */ /* 0x000fe20004741670 */
        /* <DEDUP_REMOVED lines=252> */
[----:B------:R-:W-:Y:S01]  /*d9f0*/  @!P2 STG.E.U8 desc[UR18][R26.64+0x98], R29 ;  /* 0x0000981d1a00a986 */ /* 0x000fe2000c101112 */
[----:B------:R-:W-:-:S03]  /*da00*/  ISETP.LT.OR P2, PT, R34, 0xa9, !P0 ;  /* 0x000000a92200780c */ /* 0x000fc60004741670 */
[----:B------:R0:W-:Y:S01]  /*da10*/  @!P4 STG.E.U8 desc[UR18][R26.64+0x99], R21 ;  /* 0x000099151a00c986 */ /* 0x0001e2000c101112 */
[----:B------:R-:W-:-:S03]  /*da20*/  ISETP.LT.OR P4, PT, R34, 0xa2, !P0 ;  /* 0x000000a22200780c */ /* 0x000fc60004781670 */
[----:B------:R-:W-:Y:S01]  /*da30*/  @!P5 STG.E.U8 desc[UR18][R24.64+0xa0], R31 ;  /* 0x0000a01f1800d986 */ /* 0x000fe2000c101112 */
[----:B------:R-:W-:-:S03]  /*da40*/  ISETP.LT.OR P5, PT, R34, 0xa9, !P1 ;  /* 0x000000a92200780c */ /* 0x000fc60004fa1670 */
[----:B------:R1:W-:Y:S01]  /*da50*/  @!P6 STG.E.U8 desc[UR18][R24.64+0xa1], R19 ;  /* 0x0000a1131800e986 */ /* 0x0003e2000c101112 */
        /* <DEDUP_REMOVED lines=8> */
[----:B------:R-:W-:Y:S01]  /*dae0*/  F2FP.SATFINITE.E4M3.F32.PACK_AB_MERGE_C R23, RZ, R14, RZ ;  /* 0x0000000eff17723e */ /* 0x000fe200048070ff */
[----:B------:R-:W-:Y:S01]  /*daf0*/  FMUL R9, R9, UR25 ;  /* 0x0000001909097c20 */ /* 0x000fe20008400000 */
[----:B------:R-:W-:Y:S01]  /*db00*/  FMUL R10, R10, UR25 ;  /* 0x000000190a0a7c20 */ /* 0x000fe20008400000 */
[----:B-1----:R-:W-:Y:S01]  /*db10*/  F2FP.SATFINITE.E4M3.F32.PACK_AB_MERGE_C R19, RZ, R16, RZ ;  /* 0x00000010ff13723e */ /* 0x002fe200048070ff */
[----:B------:R-:W-:Y:S01]  /*db20*/  @!P3 STG.E.U8 desc[UR18][R26.64+0xa0], R21 ;  /* 0x0000a0151a00b986 */ /* 0x000fe2000c101112 */
[----:B------:R-:W-:-:S03]  /*db30*/  ISETP.LT.OR P3, PT, R34, 0xaa, !P0 ;  /* 0x000000aa2200780c */ /* 0x000fc60004761670 */
[----:B------:R-:W-:Y:S01]  /*db40*/  @!P4 STG.E.U8 desc[UR18][R26.64+0xa1], R17 ;  /* 0x0000a1111a00c986 */ /* 0x000fe2000c101112 */
[----:B------:R-:W-:-:S03]  /*db50*/  ISETP.LT.OR P4, PT, R34, 0xb2, !P1 ;  /* 0x000000b22200780c */ /* 0x000fc60004f81670 */
[----:B------:R-:W-:Y:S04]  /*db60*/  @!P5 STG.E.U8 desc[UR18][R24.64+0xa8], R19 ;  /* 0x0000a8131800d986 */ /* 0x000fe8000c101112 */
[----:B------:R0:W-:Y:S01]  /*db70*/  @!P6 STG.E.U8 desc[UR18][R24.64+0xa9], R15 ;  /* 0x0000a90f1800e986 */ /* 0x0001e2000c101112 */
[----:B------:R-:W-:-:S03]  /*db80*/  ISETP.LT.OR P6, PT, R34, 0xb2, !P0 ;  /* 0x000000b22200780c */ /* 0x000fc600047c1670 */
[----:B------:R-:W-:Y:S01]  /*db90*/  @!P2 STG.E.U8 desc[UR18][R26.64+0xa8], R23 ;  /* 0x0000a8171a00a986 */ /* 0x000fe2000c101112 */
[C---:B------:R-:W-:Y:S02]  /*dba0*/  ISETP.LT.OR P2, PT, R34.reuse, 0xb1, !P1 ;  /* 0x000000b12200780c */ /* 0x040fe40004f41670 */
[----:B------:R-:W-:Y:S01]  /*dbb0*/  ISETP.LT.OR P5, PT, R34, 0xb1, !P0 ;  /* 0x000000b12200780c */ /* 0x000fe200047a1670 */
[----:B------:R-:W-:Y:S01]  /*dbc0*/  FMUL R8, R8, UR25 ;  /* 0x0000001908087c20 */ /* 0x000fe20008400000 */
[----:B------:R-:W-:Y:S01]  /*dbd0*/  F2FP.SATFINITE.E4M3.F32.PACK_AB_MERGE_C R13, RZ, R13, RZ ;  /* 0x0000000dff0d723e */ /* 0x000fe200048070ff */
[----:B------:R-:W-:Y:S01]  /*dbe0*/  FMUL R7, R7, UR25 ;  /* 0x0000001907077c20 */ /* 0x000fe20008400000 */
[----:B------:R-:W-:Y:S01]  /*dbf0*/  F2FP.SATFINITE.E4M3.F32.PACK_AB_MERGE_C R11, RZ, R11, RZ ;  /* 0x0000000bff0b723e */ /* 0x000fe200048070ff */
[----:B-----5:R-:W-:Y:S01]  /*dc00*/  FMUL R5, R5, UR25 ;  /* 0x0000001905057c20 */ /* 0x020fe20008400000 */
[----:B0-----:R-:W-:Y:S01]  /*dc10*/  F2FP.SATFINITE.E4M3.F32.PACK_AB_MERGE_C R15, RZ, R12, RZ ;  /* 0x0000000cff0f723e */ /* 0x001fe200048070ff */
[----:B------:R-:W4:Y:S01]  /*dc20*/  LDL.LU R222, [R1+0x18] ;  /* 0x0000180001de7983 */ /* 0x000f220000300800 */
[----:B------:R-:W-:-:S03]  /*dc30*/  F2FP.SATFINITE.E4M3.F32.PACK_AB_MERGE_C R9, RZ, R9, RZ ;  /* 0x00000009ff09723e */ /* 0x000fc600048070ff */
[----:B------:R-:W-:Y:S01]  /*dc40*/  @!P3 STG.E.U8 desc[UR18][R26.64+0xa9], R13 ;  /* 0x0000a90d1a00b986 */ /* 0x000fe2000c101112 */
[----:B------:R-:W-:Y:S02]  /*dc50*/  F2FP.SATFINITE.E4M3.F32.PACK_AB_MERGE_C R17, RZ, R10, RZ ;  /* 0x0000000aff11723e */ /* 0x000fe400048070ff */
[C---:B------:R-:W-:Y:S01]  /*dc60*/  ISETP.LT.OR P3, PT, R34.reuse, 0xb9, !P1 ;  /* 0x000000b92200780c */ /* 0x040fe20004f61670 */
[----:B------:R-:W-:Y:S04]  /*dc70*/  @!P2 STG.E.U8 desc[UR18][R24.64+0xb0], R15 ;  /* 0x0000b00f1800a986 */ /* 0x000fe8000c101112 */
[----:B------:R0:W-:Y:S01]  /*dc80*/  @!P4 STG.E.U8 desc[UR18][R24.64+0xb1], R11 ;  /* 0x0000b10b1800c986 */ /* 0x0001e2000c101112 */
[----:B------:R-:W-:-:S03]  /*dc90*/  ISETP.LT.OR P4, PT, R34, 0xba, !P1 ;  /* 0x000000ba2200780c */ /* 0x000fc60004f81670 */
[----:B------:R1:W-:Y:S01]  /*dca0*/  @!P6 STG.E.U8 desc[UR18][R26.64+0xb1], R9 ;  /* 0x0000b1091a00e986 */ /* 0x0003e2000c101112 */
[----:B------:R-:W-:-:S03]  /*dcb0*/  ISETP.LT.OR P6, PT, R34, 0xba, !P0 ;  /* 0x000000ba2200780c */ /* 0x000fc600047c1670 */
[----:B------:R-:W-:Y:S01]  /*dcc0*/  @!P5 STG.E.U8 desc[UR18][R26.64+0xb0], R17 ;  /* 0x0000b0111a00d986 */ /* 0x000fe2000c101112 */
[----:B------:R-:W-:Y:S01]  /*dcd0*/  ISETP.LT.OR P5, PT, R34, 0xb9, !P0 ;  /* 0x000000b92200780c */ /* 0x000fe200047a1670 */
[----:B------:R-:W-:Y:S01]  /*dce0*/  FMUL R6, R6, UR25 ;  /* 0x0000001906067c20 */ /* 0x000fe20008400000 */
[----:B------:R-:W-:Y:S01]  /*dcf0*/  F2FP.SATFINITE.E4M3.F32.PACK_AB_MERGE_C R7, RZ, R7, RZ ;  /* 0x00000007ff07723e */ /* 0x000fe200048070ff */
[----:B------:R-:W4:Y:S01]  /*dd00*/  LDL.LU R223, [R1+0x14] ;  /* 0x0000140001df7983 */ /* 0x000f220000300800 */
[----:B0-----:R-:W-:Y:S01]  /*dd10*/  F2FP.SATFINITE.E4M3.F32.PACK_AB_MERGE_C R11, RZ, R8, RZ ;  /* 0x00000008ff0b723e */ /* 0x001fe200048070ff */
[----:B------:R-:W-:Y:S01]  /*dd20*/  FMUL R4, R4, UR25 ;  /* 0x0000001904047c20 */ /* 0x000fe20008400000 */
[----:B------:R-:W-:Y:S01]  /*dd30*/  F2FP.SATFINITE.E4M3.F32.PACK_AB_MERGE_C R5, RZ, R5, RZ ;  /* 0x00000005ff05723e */ /* 0x000fe200048070ff */
[----:B------:R-:W4:Y:S01]  /*dd40*/  LDL.LU R220, [R1+0x10] ;  /* 0x0000100001dc7983 */ /* 0x000f220000300800 */
[----:B------:R-:W-:Y:S01]  /*dd50*/  FMUL R3, R3, UR25 ;  /* 0x0000001903037c20 */ /* 0x000fe20008400000 */
[----:B-1----:R-:W-:-:S02]  /*dd60*/  F2FP.SATFINITE.E4M3.F32.PACK_AB_MERGE_C R9, RZ, R6, RZ ;  /* 0x00000006ff09723e */ /* 0x002fc400048070ff */
[----:B------:R-:W-:Y:S01]  /*dd70*/  @!P3 STG.E.U8 desc[UR18][R24.64+0xb8], R11 ;  /* 0x0000b80b1800b986 */ /* 0x000fe2000c101112 */
[----:B------:R-:W-:Y:S01]  /*dd80*/  F2FP.SATFINITE.E4M3.F32.PACK_AB_MERGE_C R13, RZ, R4, RZ ;  /* 0x00000004ff0d723e */ /* 0x000fe200048070ff */
[----:B------:R-:W-:Y:S02]  /*dd90*/  FMUL R0, R0, UR25 ;  /* 0x0000001900007c20 */ /* 0x000fe40008400000 */
[----:B------:R-:W-:Y:S01]  /*dda0*/  @!P4 STG.E.U8 desc[UR18][R24.64+0xb9], R7 ;  /* 0x0000b9071800c986 */ /* 0x000fe2000c101112 */
[----:B---3--:R-:W-:Y:S01]  /*ddb0*/  FMUL R4, R225, UR25 ;  /* 0x00000019e1047c20 */ /* 0x008fe20008400000 */
[----:B------:R-:W-:Y:S02]  /*ddc0*/  FMUL R2, R2, UR25 ;  /* 0x0000001902027c20 */ /* 0x000fe40008400000 */
[----:B------:R0:W-:Y:S04]  /*ddd0*/  @!P6 STG.E.U8 desc[UR18][R26.64+0xb9], R5 ;  /* 0x0000b9051a00e986 */ /* 0x0001e8000c101112 */
[----:B------:R-:W3:Y:S04]  /*dde0*/  LDL.LU R225, [R1+0x1c] ;  /* 0x00001c0001e17983 */ /* 0x000ee80000300800 */
[----:B------:R1:W-:Y:S01]  /*ddf0*/  @!P5 STG.E.U8 desc[UR18][R26.64+0xb8], R9 ;  /* 0x0000b8091a00d986 */ /* 0x0003e2000c101112 */
[----:B0-----:R-:W-:Y:S01]  /*de00*/  F2FP.SATFINITE.E4M3.F32.PACK_AB_MERGE_C R5, RZ, R3, RZ ;  /* 0x00000003ff05723e */ /* 0x001fe200048070ff */
[----:B--2---:R-:W-:-:S02]  /*de10*/  FMUL R3, R224, UR25 ;  /* 0x00000019e0037c20 */ /* 0x004fc40008400000 */
[----:B------:R-:W2:Y:S01]  /*de20*/  LDL.LU R224, [R1+0x20] ;  /* 0x0000200001e07983 */ /* 0x000ea20000300800 */
[----:B------:R-:W-:Y:S01]  /*de30*/  F2FP.SATFINITE.E4M3.F32.PACK_AB_MERGE_C R7, RZ, R2, RZ ;  /* 0x00000002ff07723e */ /* 0x000fe200048070ff */
[----:B------:R-:W-:Y:S02]  /*de40*/  FMUL R2, R227, UR25 ;  /* 0x00000019e3027c20 */ /* 0x000fe40008400000 */
[----:B------:R-:W2:Y:S01]  /*de50*/  LDL.LU R218, [R1+0x24] ;  /* 0x0000240001da7983 */ /* 0x000ea20000300800 */
[----:B-1----:R-:W-:Y:S01]  /*de60*/  F2FP.SATFINITE.E4M3.F32.PACK_AB_MERGE_C R9, RZ, R0, RZ ;  /* 0x00000000ff09723e */ /* 0x002fe200048070ff */
[----:B----4-:R-:W-:Y:S02]  /*de70*/  FMUL R0, R226, UR25 ;  /* 0x00000019e2007c20 */ /* 0x010fe40008400000 */
[----:B------:R-:W4:Y:S04]  /*de80*/  LDL.LU R226, [R1+0x28] ;  /* 0x0000280001e27983 */ /* 0x000f280000300800 */
[----:B------:R-:W4:Y:S01]  /*de90*/  LDL.LU R227, [R1+0x2c] ;  /* 0x00002c0001e37983 */ /* 0x000f220000300800 */
[----:B------:R-:W-:-:S02]  /*dea0*/  ISETP.LT.OR P2, PT, R34, 0xc1, !P1 ;  /* 0x000000c12200780c */ /* 0x000fc40004f41670 */
[C---:B------:R-:W-:Y:S02]  /*deb0*/  ISETP.LT.OR P3, PT, R34.reuse, 0xc2, !P1 ;  /* 0x000000c22200780c */ /* 0x040fe40004f61670 */
[C---:B------:R-:W-:Y:S02]  /*dec0*/  ISETP.LT.OR P4, PT, R34.reuse, 0xc2, !P0 ;  /* 0x000000c22200780c */ /* 0x040fe40004781670 */
[----:B------:R-:W-:-:S07]  /*ded0*/  ISETP.LT.OR P6, PT, R34, 0xca, !P1 ;  /* 0x000000ca2200780c */ /* 0x000fce0004fc1670 */
[----:B------:R0:W-:Y:S01]  /*dee0*/  @!P2 STG.E.U8 desc[UR18][R24.64+0xc0], R13 ;  /* 0x0000c00d1800a986 */ /* 0x0001e2000c101112 */
[C---:B------:R-:W-:Y:S02]  /*def0*/  ISETP.LT.OR P2, PT, R34.reuse, 0xc1, !P0 ;  /* 0x000000c12200780c */ /* 0x040fe40004741670 */
[C---:B------:R-:W-:Y:S01]  /*df00*/  ISETP.LT.OR P5, PT, R34.reuse, 0xc9, !P1 ;  /* 0x000000c92200780c */ /* 0x040fe20004fa1670 */
[----:B------:R1:W-:Y:S01]  /*df10*/  @!P3 STG.E.U8 desc[UR18][R24.64+0xc1], R5 ;  /* 0x0000c1051800b986 */ /* 0x0003e2000c101112 */
[----:B------:R-:W-:-:S03]  /*df20*/  ISETP.LT.OR P3, PT, R34, 0xc9, !P0 ;  /* 0x000000c92200780c */ /* 0x000fc60004761670 */
[----:B------:R-:W-:Y:S01]  /*df30*/  @!P4 STG.E.U8 desc[UR18][R26.64+0xc1], R9 ;  /* 0x0000c1091a00c986 */ /* 0x000fe2000c101112 */
[----:B------:R-:W-:Y:S02]  /*df40*/  ISETP.LT.OR P4, PT, R34, 0xca, !P0 ;  /* 0x000000ca2200780c */ /* 0x000fe40004781670 */
[----:B0-----:R-:W-:Y:S02]  /*df50*/  F2FP.SATFINITE.E4M3.F32.PACK_AB_MERGE_C R13, RZ, R3, RZ ;  /* 0x00000003ff0d723e */ /* 0x001fe400048070ff */
[----:B-1----:R-:W-:Y:S01]  /*df60*/  F2FP.SATFINITE.E4M3.F32.PACK_AB_MERGE_C R5, RZ, R0, RZ ;  /* 0x00000000ff05723e */ /* 0x002fe200048070ff */
[----:B------:R0:W-:Y:S01]  /*df70*/  @!P2 STG.E.U8 desc[UR18][R26.64+0xc0], R7 ;  /* 0x0000c0071a00a986 */ /* 0x0001e2000c101112 */
[----:B------:R-:W-:-:S03]  /*df80*/  F2FP.SATFINITE.E4M3.F32.PACK_AB_MERGE_C R11, RZ, R4, RZ ;  /* 0x00000004ff0b723e */ /* 0x000fc600048070ff */
[----:B------:R1:W-:Y:S04]  /*df90*/  @!P6 STG.E.U8 desc[UR18][R24.64+0xc9], R13 ;  /* 0x0000c90d1800e986 */ /* 0x0003e8000c101112 */
[----:B------:R-:W-:Y:S01]  /*dfa0*/  @!P5 STG.E.U8 desc[UR18][R24.64+0xc8], R11 ;  /* 0x0000c80b1800d986 */ /* 0x000fe2000c101112 */
[----:B0-----:R-:W-:-:S03]  /*dfb0*/  F2FP.SATFINITE.E4M3.F32.PACK_AB_MERGE_C R7, RZ, R2, RZ ;  /* 0x00000002ff07723e */ /* 0x001fc600048070ff */
[----:B------:R0:W-:Y:S04]  /*dfc0*/  @!P3 STG.E.U8 desc[UR18][R26.64+0xc8], R5 ;  /* 0x0000c8051a00b986 */ /* 0x0001e8000c101112 */
[----:B------:R2:W-:Y:S01]  /*dfd0*/  @!P4 STG.E.U8 desc[UR18][R26.64+0xc9], R7 ;  /* 0x0000c9071a00c986 */ /* 0x0005e2000c101112 */
[----:B------:R-:W-:-:S05]  /*dfe0*/  FMUL R0, R222, UR25 ;  /* 0x00000019de007c20 */ /* 0x000fca0008400000 */
[----:B-1----:R-:W-:Y:S01]  /*dff0*/  F2FP.SATFINITE.E4M3.F32.PACK_AB_MERGE_C R13, RZ, R0, RZ ;  /* 0x00000000ff0d723e */ /* 0x002fe200048070ff */
[----:B------:R-:W-:Y:S01]  /*e000*/  FMUL R4, R223, UR25 ;  /* 0x00000019df047c20 */ /* 0x000fe20008400000 */
[----:B------:R-:W-:Y:S02]  /*e010*/  FMUL R3, R220, UR25 ;  /* 0x00000019dc037c20 */ /* 0x000fe40008400000 */
[----:B------:R-:W4:Y:S04]  /*e020*/  LDL.LU R220, [R1+0x30] ;  /* 0x0000300001dc7983 */ /* 0x000f280000300800 */
[----:B------:R-:W4:Y:S04]  /*e030*/  LDL.LU R223, [R1+0x34] ;  /* 0x0000340001df7983 */ /* 0x000f280000300800 */
[----:B------:R-:W4:Y:S01]  /*e040*/  LDL.LU R222, [R1+0x38] ;  /* 0x0000380001de7983 */ /* 0x000f220000300800 */
[----:B---3--:R-:W-:-:S03]  /*e050*/  FMUL R0, R225, UR25 ;  /* 0x00000019e1007c20 */ /* 0x008fc60008400000 */
[----:B------:R-:W3:Y:S02]  /*e060*/  LDL.LU R225, [R1+0x3c] ;  /* 0x00003c0001e17983 */ /* 0x000ee40000300800 */
[----:B0-----:R-:W-:Y:S01]  /*e070*/  F2FP.SATFINITE.E4M3.F32.PACK_AB_MERGE_C R5, RZ, R0, RZ ;  /* 0x00000000ff05723e */ /* 0x001fe200048070ff */
[----:B--2---:R-:W-:Y:S02]  /*e080*/  FMUL R2, R224, UR25 ;  /* 0x00000019e0027c20 */ /* 0x004fe40008400000 */
[----:B------:R-:W2:Y:S03]  /*e090*/  LDL.LU R224, [R1+0x40] ;  /* 0x0000400001e07983 */ /* 0x000ea60000300800 */
[----:B------:R-:W-:Y:S01]  /*e0a0*/  F2FP.SATFINITE.E4M3.F32.PACK_AB_MERGE_C R7, RZ, R2, RZ ;  /* 0x00000002ff07723e */ /* 0x000fe200048070ff */
[----:B----4-:R-:W-:Y:S02]  /*e0b0*/  FMUL R0, R226, UR25 ;  /* 0x00000019e2007c20 */ /* 0x010fe40008400000 */
[----:B------:R-:W4:Y:S01]  /*e0c0*/  LDL.LU R226, [R1+0x44] ;  /* 0x0000440001e27983 */ /* 0x000f220000300800 */
[----:B------:R-:W-:-:S03]  /*e0d0*/  FMUL R2, R227, UR25 ;  /* 0x00000019e3027c20 */ /* 0x000fc60008400000 */
[----:B------:R-:W4:Y:S01]  /*e0e0*/  LDL.LU R227, [R1+0x48] ;  /* 0x0000480001e37983 */ /* 0x000f220000300800 */
[C---:B------:R-:W-:Y:S02]  /*e0f0*/  ISETP.LT.OR P5, PT, R34.reuse, 0xd1, !P1 ;  /* 0x000000d12200780c */ /* 0x040fe40004fa1670 */
[C---:B------:R-:W-:Y:S01]  /*e100*/  ISETP.LT.OR P6, PT, R34.reuse, 0xd2, !P1 ;  /* 0x000000d22200780c */ /* 0x040fe20004fc1670 */
[----:B------:R-:W4:Y:S01]  /*e110*/  LDL.LU R221, [R1+0x4c] ;  /* 0x00004c0001dd7983 */ /* 0x000f220000300800 */
[C---:B------:R-:W-:Y:S02]  /*e120*/  ISETP.LT.OR P2, PT, R34.reuse, 0xd1, !P0 ;  /* 0x000000d12200780c */ /* 0x040fe40004741670 */
[----:B------:R-:W-:Y:S02]  /*e130*/  F2FP.SATFINITE.E4M3.F32.PACK_AB_MERGE_C R9, RZ, R3, RZ ;  /* 0x00000003ff09723e */ /* 0x000fe400048070ff */
[----:B------:R-:W-:Y:S02]  /*e140*/  F2FP.SATFINITE.E4M3.F32.PACK_AB_MERGE_C R11, RZ, R4, RZ ;  /* 0x00000004ff0b723e */ /* 0x000fe400048070ff */
[----:B------:R-:W-:-:S03]  /*e150*/  ISETP.LT.OR P3, PT, R34, 0xd2, !P0 ;  /* 0x000000d22200780c */ /* 0x000fc60004761670 */
[----:B------:R-:W-:Y:S01]  /*e160*/  @!P5 STG.E.U8 desc[UR18][R24.64+0xd0], R9 ;  /* 0x0000d0091800d986 */ /* 0x000fe2000c101112 */
[----:B------:R-:W-:-:S03]  /*e170*/  ISETP.LT.OR P4, PT, R34, 0xd9, !P0 ;  /* 0x000000d92200780c */ /* 0x000fc60004781670 */
[----:B------:R0:W-:Y:S01]  /*e180*/  @!P6 STG.E.U8 desc[UR18][R24.64+0xd1], R11 ;  /* 0x0000d10b1800e986 */ /* 0x0001e2000c101112 */
[----:B------:R-:W-:-:S03]  /*e190*/  ISETP.LT.OR P6, PT, R34, 0xda, !P1 ;  /* 0x000000da2200780c */ /* 0x000fc60004fc1670 */
[----:B------:R1:W-:Y:S01]  /*e1a0*/  @!P2 STG.E.U8 desc[UR18][R26.64+0xd0], R13 ;  /* 0x0000d00d1a00a986 */ /* 0x0003e2000c101112 */
[----:B------:R-:W-:Y:S01]  /*e1b0*/  ISETP.LT.OR P2, PT, R34, 0xd9, !P1 ;  /* 0x000000d92200780c */ /* 0x000fe20004f41670 */
[----:B------:R-:W-:Y:S02]  /*e1c0*/  FMUL R3, R218, UR25 ;  /* 0x00000019da037c20 */ /* 0x000fe40008400000 */
[----:B------:R-:W4:Y:S01]  /*e1d0*/  LDL.LU R218, [R1+0x50] ;  /* 0x0000500001da7983 */ /* 0x000f220000300800 */
[----:B0-----:R-:W-:-:S03]  /*e1e0*/  F2FP.SATFINITE.E4M3.F32.PACK_AB_MERGE_C R11, RZ, R0, RZ ;  /* 0x00000000ff0b723e */ /* 0x001fc600048070ff */
[----:B------:R0:W-:Y:S01]  /*e1f0*/  @!P3 STG.E.U8 desc[UR18][R26.64+0xd1], R5 ;  /* 0x0000d1051a00b986 */ /* 0x0001e2000c101112 */
[----:B------:R-:W-:Y:S02]  /*e200*/  F2FP.SATFINITE.E4M3.F32.PACK_AB_MERGE_C R9, RZ, R3, RZ ;  /* 0x00000003ff09723e */ /* 0x000fe400048070ff */
[----:B-1----:R-:W-:-:S03]  /*e210*/  F2FP.SATFINITE.E4M3.F32.PACK_AB_MERGE_C R13, RZ, R2, RZ ;  /* 0x00000002ff0d723e */ /* 0x002fc600048070ff */
[----:B------:R1:W-:Y:S04]  /*e220*/  @!P2 STG.E.U8 desc[UR18][R24.64+0xd8], R7 ;  /* 0x0000d8071800a986 */ /* 0x0003e8000c101112 */
[----:B------:R-:W-:Y:S04]  /*e230*/  @!P6 STG.E.U8 desc[UR18][R24.64+0xd9], R9 ;  /* 0x0000d9091800e986 */ /* 0x000fe8000c101112 */
[----:B------:R1:W-:Y:S01]  /*e240*/  @!P4 STG.E.U8 desc[UR18][R26.64+0xd8], R11 ;  /* 0x0000d80b1a00c986 */ /* 0x0003e2000c101112 */
[----:B------:R-:W-:-:S03]  /*e250*/  FMUL R0, R220, UR25 ;  /* 0x00000019dc007c20 */ /* 0x000fc60008400000 */
[----:B------:R-:W4:Y:S01]  /*e260*/  LDL.LU R220, [R1+0x54] ;  /* 0x0000540001dc7983 */ /* 0x000f220000300800 */
[----:B------:R-:W-:Y:S01]  /*e270*/  FMUL R2, R223, UR25 ;  /* 0x00000019df027c20 */ /* 0x000fe20008400000 */
[----:B0-----:R-:W-:Y:S02]  /*e280*/  F2FP.SATFINITE.E4M3.F32.PACK_AB_MERGE_C R5, RZ, R0, RZ ;  /* 0x00000000ff05723e */ /* 0x001fe400048070ff */
[----:B------:R-:W4:Y:S01]  /*e290*/  LDL.LU R223, [R1+0x58] ;  /* 0x0000580001df7983 */ /* 0x000f220000300800 */
[----:B------:R-:W-:-:S03]  /*e2a0*/  FMUL R3, R222, UR25 ;  /* 0x00000019de037c20 */ /* 0x000fc60008400000 */
[----:B------:R-:W4:Y:S01]  /*e2b0*/  LDL.LU R222, [R1+0x5c] ;  /* 0x00005c0001de7983 */ /* 0x000f220000300800 */
[----:B---3--:R-:W-:Y:S01]  /*e2c0*/  FMUL R0, R225, UR25 ;  /* 0x00000019e1007c20 */ /* 0x008fe20008400000 */
[----:B-1----:R-:W-:Y:S02]  /*e2d0*/  F2FP.SATFINITE.E4M3.F32.PACK_AB_MERGE_C R7, RZ, R2, RZ ;  /* 0x00000002ff07723e */ /* 0x002fe400048070ff */
[----:B------:R-:W3:Y:S02]  /*e2e0*/  LDL.LU R225, [R1+0x60] ;  /* 0x0000600001e17983 */ /* 0x000ee40000300800 */
[----:B------:R-:W-:Y:S01]  /*e2f0*/  F2FP.SATFINITE.E4M3.F32.PACK_AB_MERGE_C R11, RZ, R0, RZ ;  /* 0x00000000ff0b723e */ /* 0x000fe200048070ff */
[----:B--2---:R-:W-:Y:S02]  /*e300*/  FMUL R4, R224, UR25 ;  /* 0x00000019e0047c20 */ /* 0x004fe40008400000 */
[----:B------:R-:W2:Y:S01]  /*e310*/  LDL.LU R224, [R1+0x64] ;  /* 0x0000640001e07983 */ /* 0x000ea20000300800 */
[----:B----4-:R-:W-:-:S03]  /*e320*/  FMUL R0, R226, UR25 ;  /* 0x00000019e2007c20 */ /* 0x010fc60008400000 */
[----:B------:R-:W4:Y:S01]  /*e330*/  LDL.LU R226, [R1+0x68] ;  /* 0x0000680001e27983 */ /* 0x000f220000300800 */
[----:B------:R-:W-:-:S03]  /*e340*/  FMUL R2, R227, UR25 ;  /* 0x00000019e3027c20 */ /* 0x000fc60008400000 */
[----:B------:R-:W4:Y:S01]  /*e350*/  LDL.LU R227, [R1+0x6c] ;  /* 0x00006c0001e37983 */ /* 0x000f220000300800 */
[C---:B------:R-:W-:Y:S02]  /*e360*/  ISETP.LT.OR P5, PT, R34.reuse, 0xda, !P0 ;  /* 0x000000da2200780c */ /* 0x040fe400047a1670 */
[C---:B------:R-:W-:Y:S02]  /*e370*/  ISETP.LT.OR P2, PT, R34.reuse, 0xe1, !P1 ;  /* 0x000000e12200780c */ /* 0x040fe40004f41670 */
[C---:B------:R-:W-:Y:S02]  /*e380*/  ISETP.LT.OR P3, PT, R34.reuse, 0xe2, !P1 ;  /* 0x000000e22200780c */ /* 0x040fe40004f61670 */
[C---:B------:R-:W-:Y:S02]  /*e390*/  ISETP.LT.OR P4, PT, R34.reuse, 0xe1, !P0 ;  /* 0x000000e12200780c */ /* 0x040fe40004781670 */
[----:B------:R-:W-:-:S05]  /*e3a0*/  ISETP.LT.OR P6, PT, R34, 0xe9, !P1 ;  /* 0x000000e92200780c */ /* 0x000fca0004fc1670 */
[----:B------:R0:W-:Y:S01]  /*e3b0*/  @!P5 STG.E.U8 desc[UR18][R26.64+0xd9], R13 ;  /* 0x0000d90d1a00d986 */ /* 0x0001e2000c101112 */
[C---:B------:R-:W-:Y:S02]  /*e3c0*/  ISETP.LT.OR P5, PT, R34.reuse, 0xe2, !P0 ;  /* 0x000000e22200780c */ /* 0x040fe400047a1670 */
[----:B------:R-:W-:Y:S01]  /*e3d0*/  F2FP.SATFINITE.E4M3.F32.PACK_AB_MERGE_C R9, RZ, R3, RZ ;  /* 0x00000003ff09723e */ /* 0x000fe200048070ff */
[----:B------:R1:W-:Y:S01]  /*e3e0*/  @!P2 STG.E.U8 desc[UR18][R24.64+0xe0], R5 ;  /* 0x0000e0051800a986 */ /* 0x0003e2000c101112 */
[----:B------:R-:W-:-:S03]  /*e3f0*/  ISETP.LT.OR P2, PT, R34, 0xea, !P1 ;  /* 0x000000ea2200780c */ /* 0x000fc60004f41670 */
[----:B------:R1:W-:Y:S01]  /*e400*/  @!P3 STG.E.U8 desc[UR18][R24.64+0xe1], R7 ;  /* 0x0000e1071800b986 */ /* 0x0003e2000c101112 */
[----:B0-----:R-:W-:-:S03]  /*e410*/  F2FP.SATFINITE.E4M3.F32.PACK_AB_MERGE_C R13, RZ, R4, RZ ;  /* 0x00000004ff0d723e */ /* 0x001fc600048070ff */
[----:B------:R0:W-:Y:S01]  /*e420*/  @!P4 STG.E.U8 desc[UR18][R26.64+0xe0], R9 ;  /* 0x0000e0091a00c986 */ /* 0x0001e2000c101112 */
[C---:B------:R-:W-:Y:S02]  /*e430*/  ISETP.LT.OR P3, PT, R34.reuse, 0xe9, !P0 ;  /* 0x000000e92200780c */ /* 0x040fe40004761670 */
[----:B------:R-:W-:Y:S01]  /*e440*/  ISETP.LT.OR P4, PT, R34, 0xea, !P0 ;  /* 0x000000ea2200780c */ /* 0x000fe20004781670 */
[----:B------:R0:W-:Y:S01]  /*e450*/  @!P5 STG.E.U8 desc[UR18][R26.64+0xe1], R11 ;  /* 0x0000e10b1a00d986 */ /* 0x0001e2000c101112 */
[----:B-1----:R-:W-:-:S03]  /*e460*/  F2FP.SATFINITE.E4M3.F32.PACK_AB_MERGE_C R5, RZ, R0, RZ ;  /* 0x00000000ff05723e */ /* 0x002fc600048070ff */
[----:B------:R1:W-:Y:S01]  /*e470*/  @!P6 STG.E.U8 desc[UR18][R24.64+0xe8], R13 ;  /* 0x0000e80d1800e986 */ /* 0x0003e2000c101112 */
[----:B------:R-:W-:Y:S01]  /*e480*/  ISETP.LT.OR P6, PT, R34, 0xf1, !P1 ;  /* 0x000000f12200780c */ /* 0x000fe20004fc1670 */
[----:B------:R-:W-:Y:S01]  /*e490*/  FMUL R0, R221, UR25 ;  /* 0x00000019dd007c20 */ /* 0x000fe20008400000 */
[----:B------:R-:W-:Y:S01]  /*e4a0*/  FMUL R3, R218, UR25 ;  /* 0x00000019da037c20 */ /* 0x000fe20008400000 */
[----:B------:R-:W-:-:S03]  /*e4b0*/  F2FP.SATFINITE.E4M3.F32.PACK_AB_MERGE_C R7, RZ, R2, RZ ;  /* 0x00000002ff07723e */ /* 0x000fc600048070ff */
[----:B0-----:R-:W-:Y:S02]  /*e4c0*/  F2FP.SATFINITE.E4M3.F32.PACK_AB_MERGE_C R9, RZ, R0, RZ ;  /* 0x00000000ff09723e */ /* 0x001fe400048070ff */
[----:B------:R-:W-:Y:S01]  /*e4d0*/  F2FP.SATFINITE.E4M3.F32.PACK_AB_MERGE_C R3, RZ, R3, RZ ;  /* 0x00000003ff03723e */ /* 0x000fe200048070ff */
[----:B------:R-:W-:Y:S01]  /*e4e0*/  @!P2 STG.E.U8 desc[UR18][R24.64+0xe9], R5 ;  /* 0x0000e9051800a986 */ /* 0x000fe2000c101112 */
[C---:B------:R-:W-:Y:S02]  /*e4f0*/  ISETP.LT.OR P2, PT, R34.reuse, 0xf2, !P1 ;  /* 0x000000f22200780c */ /* 0x040fe40004f41670 */
[C---:B------:R-:W-:Y:S01]  /*e500*/  ISETP.LT.OR P5, PT, R34.reuse, 0xf1, !P0 ;  /* 0x000000f12200780c */ /* 0x040fe200047a1670 */
[----:B------:R0:W-:Y:S01]  /*e510*/  @!P3 STG.E.U8 desc[UR18][R26.64+0xe8], R7 ;  /* 0x0000e8071a00b986 */ /* 0x0001e2000c101112 */
[----:B------:R-:W-:-:S03]  /*e520*/  ISETP.LT.OR P3, PT, R34, 0xf9, !P1 ;  /* 0x000000f92200780c */ /* 0x000fc60004f61670 */
[----:B------:R0:W-:Y:S01]  /*e530*/  @!P4 STG.E.U8 desc[UR18][R26.64+0xe9], R9 ;  /* 0x0000e9091a00c986 */ /* 0x0001e2000c101112 */
[C---:B------:R-:W-:Y:S02]  /*e540*/  ISETP.LT.OR P4, PT, R34.reuse, 0xf2, !P0 ;  /* 0x000000f22200780c */ /* 0x040fe40004781670 */
[C---:B------:R-:W-:Y:S01]  /*e550*/  ISETP.LT.OR P1, PT, R34.reuse, 0xfa, !P1 ;  /* 0x000000fa2200780c */ /* 0x040fe20004f21670 */
[----:B------:R2:W-:Y:S01]  /*e560*/  @!P6 STG.E.U8 desc[UR18][R24.64+0xf0], R3 ;  /* 0x0000f0031800e986 */ /* 0x0005e2000c101112 */
[C---:B------:R-:W-:Y:S02]  /*e570*/  ISETP.LT.OR P6, PT, R34.reuse, 0xf9, !P0 ;  /* 0x000000f92200780c */ /* 0x040fe400047c1670 */
[----:B------:R-:W-:Y:S01]  /*e580*/  ISETP.LT.OR P0, PT, R34, 0xfa, !P0 ;  /* 0x000000fa2200780c */ /* 0x000fe20004701670 */
[----:B------:R-:W-:Y:S01]  /*e590*/  FMUL R4, R220, UR25 ;  /* 0x00000019dc047c20 */ /* 0x000fe20008400000 */
[----:B------:R-:W-:-:S04]  /*e5a0*/  FMUL R0, R223, UR25 ;  /* 0x00000019df007c20 */ /* 0x000fc80008400000 */
[----:B------:R-:W-:Y:S02]  /*e5b0*/  F2FP.SATFINITE.E4M3.F32.PACK_AB_MERGE_C R11, RZ, R4, RZ ;  /* 0x00000004ff0b723e */ /* 0x000fe400048070ff */
[----:B-1----:R-:W-:Y:S01]  /*e5c0*/  F2FP.SATFINITE.E4M3.F32.PACK_AB_MERGE_C R13, RZ, R0, RZ ;  /* 0x00000000ff0d723e */ /* 0x002fe200048070ff */
[----:B------:R-:W-:Y:S01]  /*e5d0*/  FMUL R0, R222, UR25 ;  /* 0x00000019de007c20 */ /* 0x000fe20008400000 */
[----:B---3--:R-:W-:-:S04]  /*e5e0*/  FMUL R2, R225, UR25 ;  /* 0x00000019e1027c20 */ /* 0x008fc80008400000 */
[----:B0-----:R-:W-:Y:S01]  /*e5f0*/  F2FP.SATFINITE.E4M3.F32.PACK_AB_MERGE_C R7, RZ, R0, RZ ;  /* 0x00000000ff07723e */ /* 0x001fe200048070ff */
[----:B------:R0:W-:Y:S01]  /*e600*/  @!P2 STG.E.U8 desc[UR18][R24.64+0xf1], R11 ;  /* 0x0000f10b1800a986 */ /* 0x0001e2000c101112 */
[----:B------:R-:W-:Y:S01]  /*e610*/  F2FP.SATFINITE.E4M3.F32.PACK_AB_MERGE_C R9, RZ, R2, RZ ;  /* 0x00000002ff09723e */ /* 0x000fe200048070ff */
[----:B--2---:R-:W-:Y:S01]  /*e620*/  FMUL R3, R224, UR25 ;  /* 0x00000019e0037c20 */ /* 0x004fe20008400000 */
[----:B----4-:R-:W-:Y:S01]  /*e630*/  FMUL R4, R226, UR25 ;  /* 0x00000019e2047c20 */ /* 0x010fe20008400000 */
[----:B------:R-:W-:-:S03]  /*e640*/  FMUL R5, R227, UR25 ;  /* 0x00000019e3057c20 */ /* 0x000fc60008400000 */
[----:B------:R-:W-:Y:S02]  /*e650*/  F2FP.SATFINITE.E4M3.F32.PACK_AB_MERGE_C R3, RZ, R3, RZ ;  /* 0x00000003ff03723e */ /* 0x000fe400048070ff */
[----:B------:R-:W-:Y:S02]  /*e660*/  F2FP.SATFINITE.E4M3.F32.PACK_AB_MERGE_C R15, RZ, R4, RZ ;  /* 0x00000004ff0f723e */ /* 0x000fe400048070ff */
[----:B------:R-:W-:Y:S01]  /*e670*/  F2FP.SATFINITE.E4M3.F32.PACK_AB_MERGE_C R5, RZ, R5, RZ ;  /* 0x00000005ff05723e */ /* 0x000fe200048070ff */
[----:B------:R0:W-:Y:S04]  /*e680*/  @!P5 STG.E.U8 desc[UR18][R26.64+0xf0], R13 ;  /* 0x0000f00d1a00d986 */ /* 0x0001e8000c101112 */
[----:B------:R0:W-:Y:S04]  /*e690*/  @!P4 STG.E.U8 desc[UR18][R26.64+0xf1], R7 ;  /* 0x0000f1071a00c986 */ /* 0x0001e8000c101112 */
[----:B------:R0:W-:Y:S04]  /*e6a0*/  @!P3 STG.E.U8 desc[UR18][R24.64+0xf8], R9 ;  /* 0x0000f8091800b986 */ /* 0x0001e8000c101112 */
[----:B------:R0:W-:Y:S04]  /*e6b0*/  @!P1 STG.E.U8 desc[UR18][R24.64+0xf9], R3 ;  /* 0x0000f90318009986 */ /* 0x0001e8000c101112 */
[----:B------:R0:W-:Y:S04]  /*e6c0*/  @!P6 STG.E.U8 desc[UR18][R26.64+0xf8], R15 ;  /* 0x0000f80f1a00e986 */ /* 0x0001e8000c101112 */
[----:B------:R0:W-:Y:S02]  /*e6d0*/  @!P0 STG.E.U8 desc[UR18][R26.64+0xf9], R5 ;  /* 0x0000f9051a008986 */ /* 0x0001e4000c101112 */
.L_x_292:
[----:B------:R-:W-:Y:S05]  /*e6e0*/  BSYNC B0 ;  /* 0x0000000000007941 */ /* 0x000fea0003800000 */
.L_x_34:
[----:B0-----:R-:W2:Y:S01]  /*e6f0*/  LDL.LU R5, [R1+0x78] ;  /* 0x0000780001057983 */ /* 0x001ea20000300800 */
[----:B------:R-:W-:Y:S01]  /*e700*/  IMAD.U32 R2, RZ, RZ, UR16 ;  /* 0x00000010ff027e24 */ /* 0x000fe2000f8e00ff */
[----:B------:R-:W-:Y:S02]  /*e710*/  ULDC.64 UR4, c[0x0][0x650] ;  /* 0x0001940000047ab9 */ /* 0x000fe40000000a00 */
[----:B------:R-:W3:Y:S01]  /*e720*/  LDL.LU R4, [R1+0x74] ;  /* 0x0000740001047983 */ /* 0x000ee20000300800 */
[----:B------:R-:W-:Y:S02]  /*e730*/  IMAD.U32 R3, RZ, RZ, UR17 ;  /* 0x00000011ff037e24 */ /* 0x000fe4000f8e00ff */
[----:B------:R-:W-:Y:S02]  /*e740*/  IMAD.U32 R3, RZ, RZ, UR7 ;  /* 0x00000007ff037e24 */ /* 0x000fe4000f8e00ff */
[----:B------:R-:W-:Y:S02]  /*e750*/  IMAD.MOV.U32 R6, RZ, RZ, -0x1 ;  /* 0xffffffffff067424 */ /* 0x000fe400078e00ff */
[----:B-----5:R-:W-:-:S04]  /*e760*/  IMAD.U32 R0, RZ, RZ, UR22 ;  /* 0x00000016ff007e24 */ /* 0x020fc8000f8e00ff */
[----:B------:R0:W-:Y:S02]  /*e770*/  SYNCS.ARRIVE.TRANS64.A1T0 RZ, [R0+UR28], RZ ;  /* 0x000000ff00ff79a7 */ /* 0x0001e4000810001c */
[----:B0-----:R-:W-:Y:S02]  /*e780*/  PRMT R0, RZ, 0x7610, R0 ;  /* 0x00007610ff007816 */ /* 0x001fe40000000000 */
[----:B--2---:R-:W-:-:S04]  /*e790*/  LEA R5, P0, R2, R5, 0x1 ;  /* 0x0000000502057211 */ /* 0x004fc800078008ff */
[----:B---3--:R-:W-:Y:S01]  /*e7a0*/  LEA.HI.X R4, R2, R4, R3, 0x1, P0 ;  /* 0x0000000402047211 */ /* 0x008fe200000f0c03 */
[----:B------:R-:W-:Y:S01]  /*e7b0*/  IMAD.MOV.U32 R2, RZ, RZ, -0x1 ;  /* 0xffffffffff027424 */ /* 0x000fe200078e00ff */
[----:B------:R0:W-:Y:S01]  /*e7c0*/  STL [R1+0x78], R5 ;  /* 0x0000780501007387 */ /* 0x0001e20000100800 */
[----:B------:R-:W-:Y:S01]  /*e7d0*/  IMAD.MOV.U32 R3, RZ, RZ, -0x1 ;  /* 0xffffffffff037424 */ /* 0x000fe200078e00ff */
[----:B------:R-:W-:Y:S02]  /*e7e0*/  ISETP.GE.U32.AND P0, PT, R5, UR4, PT ;  /* 0x0000000405007c0c */ /* 0x000fe4000bf06070 */
[----:B------:R0:W-:Y:S02]  /*e7f0*/  STL [R1+0x74], R4 ;  /* 0x0000740401007387 */ /* 0x0001e40000100800 */
[----:B------:R-:W-:Y:S02]  /*e800*/  ISETP.GE.U32.AND.EX P0, PT, R4, UR5, PT, P0 ;  /* 0x0000000504007c0c */ /* 0x000fe4000bf06100 */
[----:B------:R0:W-:Y:S04]  /*e810*/  STL [R1+0x7c], R6 ;  /* 0x00007c0601007387 */ /* 0x0001e80000100800 */
[----:B------:R0:W-:Y:S04]  /*e820*/  STL [R1+0x70], R2 ;  /* 0x0000700201007387 */ /* 0x0001e80000100800 */
[----:B------:R0:W-:Y:S03]  /*e830*/  STL [R1+0x80], R3 ;  /* 0x0000800301007387 */ /* 0x0001e60000100800 */
[----:B------:R-:W-:Y:S05]  /*e840*/  @P0 BRA `(.L_x_293) ;  /* 0x0000000400940947 */ /* 0x000fea0003800000 */
[----:B------:R-:W2:Y:S01]  /*e850*/  S2UR UR8, SR_CTAID.X ;  /* 0x00000000000879c3 */ /* 0x000ea20000002500 */
[----:B------:R-:W-:Y:S01]  /*e860*/  ULDC.64 UR4, c[0x0][0x628] ;  /* 0x00018a0000047ab9 */ /* 0x000fe20000000a00 */
[----:B------:R-:W-:Y:S01]  /*e870*/  ULDC UR6, c[0x0][0x150] ;  /* 0x0000540000067ab9 */ /* 0x000fe20000000800 */
[----:B------:R-:W-:Y:S01]  /*e880*/  ISETP.NE.U32.AND P0, PT, RZ, UR4, PT ;  /* 0x00000004ff007c0c */ /* 0x000fe2000bf05070 */
[----:B------:R-:W-:Y:S01]  /*e890*/  ULDC UR31, c[0x0][0x630] ;  /* 0x00018c00001f7ab9 */ /* 0x000fe20000000800 */
[C---:B------:R-:W-:Y:S01]  /*e8a0*/  R2UR UR36, R5.reuse ;  /* 0x00000000052472ca */ /* 0x040fe200000e0000 */
[----:B------:R-:W-:Y:S01]  /*e8b0*/  ULDC UR38, c[0x0][0x154] ;  /* 0x0000550000267ab9 */ /* 0x000fe20000000800 */
[----:B------:R-:W-:Y:S01]  /*e8c0*/  ISETP.NE.AND.EX P0, PT, RZ, UR5, PT, P0 ;  /* 0x00000005ff007c0c */ /* 0x000fe2000bf05300 */
[----:B------:R-:W3:Y:S01]  /*e8d0*/  S2UR UR41, SR_CTAID.Y ;  /* 0x00000000002979c3 */ /* 0x000ee20000002600 */
[----:B------:R-:W-:Y:S02]  /*e8e0*/  R2UR UR37, R4 ;  /* 0x00000000042572ca */ /* 0x000fe400000e0000 */
[----:B------:R-:W-:-:S02]  /*e8f0*/  R2UR UR34, R5 ;  /* 0x00000000052272ca */ /* 0x000fc400000e0000 */
[----:B------:R-:W-:Y:S02]  /*e900*/  R2UR UR35, R4 ;  /* 0x00000000042372ca */ /* 0x000fe400000e0000 */
[----:B--2---:R-:W-:-:S05]  /*e910*/  I2FP.F32.U32 R0, UR8 ;  /* 0x0000000800007c45 */ /* 0x004fca0008201000 */
[----:B------:R-:W-:-:S04]  /*e920*/  FMUL R0, R0, UR6 ;  /* 0x0000000600007c20 */ /* 0x000fc80008400000 */
[----:B0-----:R0:W2:Y:S01]  /*e930*/  F2I.U32.TRUNC.NTZ R2, R0 ;  /* 0x0000000000027305 */ /* 0x0010a2000020f000 */
[----:B---3--:R-:W-:Y:S05]  /*e940*/  @!P0 BRA `(.L_x_294) ;  /* 0x0000000000308947 */ /* 0x008fea0003800000 */
[----:B------:R-:W-:Y:S01]  /*e950*/  R2UR UR9, R5 ;  /* 0x00000000050972ca */ /* 0x000fe200000e0000 */
[----:B------:R-:W-:Y:S01]  /*e960*/  ULDC UR6, c[0x0][0x634] ;  /* 0x00018d0000067ab9 */ /* 0x000fe20000000800 */
[----:B------:R-:W-:-:S11]  /*e970*/  R2UR UR10, R4 ;  /* 0x00000000040a72ca */ /* 0x000fd600000e0000 */
[----:B------:R-:W-:-:S04]  /*e980*/  UIADD3 UR6, UP0, UR9, UR6, URZ ;  /* 0x0000000609067290 */ /* 0x000fc8000ff1e03f */
[----:B------:R-:W-:Y:S02]  /*e990*/  UIADD3.X UR9, URZ, UR10, URZ, UP0, !UPT ;  /* 0x0000000a3f097290 */ /* 0x000fe400087fe43f */
[----:B------:R-:W-:Y:S02]  /*e9a0*/  UIMAD.WIDE.U32 UR32, UR6, UR4, URZ ;  /* 0x00000004062072a5 */ /* 0x000fe4000f8e003f */
[----:B------:R-:W-:-:S04]  /*e9b0*/  UIMAD.WIDE.U32 UR10, UR9, UR4, URZ ;  /* 0x00000004090a72a5 */ /* 0x000fc8000f8e003f */
[----:B------:R-:W-:-:S04]  /*e9c0*/  UIMAD.WIDE.U32 UR10, UP0, UR6, UR5, UR10 ;  /* 0x00000005060a72a5 */ /* 0x000fc8000f80000a */
[----:B------:R-:W-:Y:S02]  /*e9d0*/  UIADD3.X UR35, URZ, URZ, URZ, UP0, !UPT ;  /* 0x0000003f3f237290 */ /* 0x000fe400087fe43f */
[----:B------:R-:W-:Y:S01]  /*e9e0*/  UIADD3 URZ, UP0, UR33, UR10, URZ ;  /* 0x0000000a213f7290 */ /* 0x000fe2000ff1e03f */
[----:B------:R-:W-:-:S03]  /*e9f0*/  UMOV UR34, UR11 ;  /* 0x0000000b00227c82 */ /* 0x000fc60008000000 */
[----:B------:R-:W-:-:S12]  /*ea00*/  UIMAD.WIDE.U32.X UR34, UR9, UR5, UR34, UP0 ;  /* 0x00000005092272a5 */ /* 0x000fd800080e0422 */
.L_x_294:
[----:B0-----:R-:W-:Y:S01]  /*ea10*/  I2FP.F32.U32 R0, UR41 ;  /* 0x0000002900007c45 */ /* 0x001fe20008201000 */
[----:B------:R-:W-:Y:S01]  /*ea20*/  USHF.R.U64 UR6, UR34, UR31, UR35 ;  /* 0x0000001f22067299 */ /* 0x000fe20008001223 */
[----:B--2---:R-:W-:Y:S01]  /*ea30*/  R2UR UR33, R2 ;  /* 0x00000000022172ca */ /* 0x004fe200000e0000 */
[----:B------:R-:W-:Y:S02]  /*ea40*/  USHF.R.U32.HI UR4, URZ, UR31, UR35 ;  /* 0x0000001f3f047299 */ /* 0x000fe40008011623 */
[----:B------:R-:W-:Y:S01]  /*ea50*/  FMUL R0, R0, UR38 ;  /* 0x0000002600007c20 */ /* 0x000fe20008400000 */
[----:B------:R-:W-:Y:S01]  /*ea60*/  UIADD3 UR31, UP0, URZ, -UR6, URZ ;  /* 0x800000063f1f7290 */ /* 0x000fe2000ff1e03f */
[----:B------:R-:W-:Y:S01]  /*ea70*/  UMOV UR10, UR36 ;  /* 0x00000024000a7c82 */ /* 0x000fe20008000000 */
[----:B------:R-:W-:Y:S02]  /*ea80*/  UMOV UR11, UR37 ;  /* 0x00000025000b7c82 */ /* 0x000fe40008000000 */
[----:B------:R-:W-:Y:S01]  /*ea90*/  UIADD3.X UR9, URZ, ~UR4, URZ, UP0, !UPT ;  /* 0x800000043f097290 */ /* 0x000fe200087fe43f */
[----:B------:R-:W0:Y:S01]  /*eaa0*/  F2I.U32.TRUNC.NTZ R0, R0 ;  /* 0x0000000000007305 */ /* 0x000e22000020f000 */
[----:B------:R-:W-:Y:S01]  /*eab0*/  ULDC UR44, c[0x0][0x658] ;  /* 0x00019600002c7ab9 */ /* 0x000fe20000000800 */
[----:B------:R-:W-:Y:S01]  /*eac0*/  ULDC.64 UR4, c[0x0][0x620] ;  /* 0x0001880000047ab9 */ /* 0x000fe20000000a00 */
[----:B------:R-:W-:Y:S01]  /*ead0*/  UMOV UR35, 0xffffffff ;  /* 0xffffffff00237882 */ /* 0x000fe20000000000 */
[----:B------:R-:W-:-:S02]  /*eae0*/  UIMAD UR9, UR9, UR4, URZ ;  /* 0x00000004090972a4 */ /* 0x000fc4000f8e023f */
[----:B------:R-:W-:Y:S02]  /*eaf0*/  UIMAD.WIDE.U32 UR10, UR31, UR4, UR10 ;  /* 0x000000041f0a72a5 */ /* 0x000fe4000f8e000a */
[----:B------:R-:W-:Y:S01]  /*eb00*/  UIMAD UR9, UR31, UR5, UR9 ;  /* 0x000000051f0972a4 */ /* 0x000fe2000f8e0209 */
[----:B------:R-:W-:Y:S02]  /*eb10*/  ULDC UR32, c[0x0][0x618] ;  /* 0x0001860000207ab9 */ /* 0x000fe40000000800 */
[----:B------:R-:W-:Y:S01]  /*eb20*/  ULDC.64 UR4, c[0x0][0x640] ;  /* 0x0001900000047ab9 */ /* 0x000fe20000000a00 */
[----:B------:R-:W-:Y:S01]  /*eb30*/  UIADD3 UR9, UR11, UR9, URZ ;  /* 0x000000090b097290 */ /* 0x000fe2000fffe03f */
[----:B------:R-:W-:Y:S01]  /*eb40*/  ISETP.NE.U32.AND P0, PT, RZ, UR4, PT ;  /* 0x00000004ff007c0c */ /* 0x000fe2000bf05070 */
[----:B------:R-:W-:Y:S01]  /*eb50*/  USHF.L.U32 UR37, UR35, UR44, URZ ;  /* 0x0000002c23257299 */ /* 0x000fe2000800063f */
[----:B0-----:R-:W-:Y:S01]  /*eb60*/  R2UR UR39, R0 ;  /* 0x00000000002772ca */ /* 0x001fe200000e0000 */
[----:B------:R-:W-:Y:S01]  /*eb70*/  USHF.R.U64 UR35, UR10, UR32, UR9 ;  /* 0x000000200a237299 */ /* 0x000fe20008001209 */
[----:B------:R-:W-:Y:S01]  /*eb80*/  ISETP.NE.AND.EX P0, PT, RZ, UR5, PT, P0 ;  /* 0x00000005ff007c0c */ /* 0x000fe2000bf05300 */
[----:B------:R-:W-:Y:S01]  /*eb90*/  USHF.R.U32.HI UR9, URZ, UR32, UR9 ;  /* 0x000000203f097299 */ /* 0x000fe20008011609 */
[----:B------:R-:W-:Y:S01]  /*eba0*/  ULDC UR42, c[0x0][0x608] ;  /* 0x00018200002a7ab9 */ /* 0x000fe20000000800 */
[----:B------:R-:W-:-:S02]  /*ebb0*/  UIADD3 UR10, -UR33, URZ, URZ ;  /* 0x0000003f210a7290 */ /* 0x000fc4000fffe13f */
[----:B------:R-:W-:Y:S02]  /*ebc0*/  USHF.R.U64 UR38, UR35, UR42, UR9 ;  /* 0x0000002a23267299 */ /* 0x000fe40008001209 */
[----:B------:R-:W-:Y:S01]  /*ebd0*/  USHF.R.U32.HI UR9, URZ, UR42, UR9 ;  /* 0x0000002a3f097299 */ /* 0x000fe20008011609 */
[----:B------:R-:W-:-:S03]  /*ebe0*/  UMOV UR36, 0x1 ;  /* 0x0000000100247882 */ /* 0x000fc60000000000 */
[----:B------:R-:W-:Y:S02]  /*ebf0*/  UIADD3 UR43, -UR39, URZ, URZ ;  /* 0x0000003f272b7290 */ /* 0x000fe4000fffe13f */
[----:B------:R-:W-:Y:S01]  /*ec00*/  USHF.R.U64 UR39, UR38, UR44, UR9 ;  /* 0x0000002c26277299 */ /* 0x000fe20008001209 */
[----:B------:R-:W-:Y:S01]  /*ec10*/  ULDC UR40, c[0x0][0x144] ;  /* 0x0000510000287ab9 */ /* 0x000fe20000000800 */
[----:B------:R-:W-:Y:S01]  /*ec20*/  ULDC UR31, c[0x0][0x600] ;  /* 0x00018000001f7ab9 */ /* 0x000fe20000000800 */
[----:B------:R-:W-:Y:S02]  /*ec30*/  USHF.L.U32 UR36, UR36, UR44, URZ ;  /* 0x0000002c24247299 */ /* 0x000fe4000800063f */
[----:B------:R-:W-:Y:S02]  /*ec40*/  USHF.R.U32.HI UR33, URZ, UR44, UR9 ;  /* 0x0000002c3f217299 */ /* 0x000fe40008011609 */
[----:B------:R-:W-:Y:S02]  /*ec50*/  UIADD3 UR34, UR31, -0x1, URZ ;  /* 0xffffffff1f227890 */ /* 0x000fe4000fffe03f */
[----:B------:R-:W-:-:S02]  /*ec60*/  ULOP3.LUT UR37, URZ, UR37, URZ, 0x33, !UPT ;  /* 0x000000253f257292 */ /* 0x000fc4000f8e333f */
[----:B------:R-:W-:Y:S01]  /*ec70*/  UIMAD UR40, UR40, UR10, UR8 ;  /* 0x0000000a282872a4 */ /* 0x000fe2000f8e0208 */
[----:B------:R-:W-:Y:S01]  /*ec80*/  ULDC UR46, c[0x0][0x148] ;  /* 0x00005200002e7ab9 */ /* 0x000fe20000000800 */
[----:B------:R-:W-:Y:S01]  /*ec90*/  ULDC UR44, c[0x0][0x648] ;  /* 0x00019200002c7ab9 */ /* 0x000fe20000000800 */
[----:B------:R-:W-:Y:S01]  /*eca0*/  ULDC UR45, c[0x0][0x638] ;  /* 0x00018e00002d7ab9 */ /* 0x000fe20000000800 */
[----:B------:R-:W-:Y:S01]  /*ecb0*/  UMOV UR32, UR39 ;  /* 0x0000002700207c82 */ /* 0x000fe20008000000 */
[----:B------:R-:W-:Y:S07]  /*ecc0*/  @!P0 BRA `(.L_x_295) ;  /* 0x0000000000288947 */ /* 0x000fee0003800000 */
        /* <DEDUP_REMOVED lines=10> */
.L_x_295:
[----:B------:R-:W-:Y:S01]  /*ed70*/  USHF.R.U64 UR4, UR32, UR44, UR33 ;  /* 0x0000002c20047299 */ /* 0x000fe20008001221 */
[----:B------:R-:W-:Y:S01]  /*ed80*/  IMAD.U32 R4, RZ, RZ, UR6 ;  /* 0x00000006ff047e24 */ /* 0x000fe2000f8e00ff */
[----:B------:R-:W-:Y:S01]  /*ed90*/  ULOP3.LUT UR37, UR38, UR37, URZ, 0xc0, !UPT ;  /* 0x0000002526257292 */ /* 0x000fe2000f8ec03f */
[----:B------:R-:W-:Y:S01]  /*eda0*/  IMAD.MOV.U32 R0, RZ, RZ, 0x1 ;  /* 0x00000001ff007424 */ /* 0x000fe200078e00ff */
[----:B------:R-:W-:Y:S02]  /*edb0*/  UIADD3 UR5, -UR4, URZ, URZ ;  /* 0x0000003f04057290 */ /* 0x000fe4000fffe13f */
[----:B------:R-:W-:Y:S01]  /*edc0*/  @UP2 UIMAD UR40, UR46, UR43, UR41 ;  /* 0x0000002b2e2822a4 */ /* 0x000fe2000f8e0229 */
        /* <DEDUP_REMOVED lines=13> */
.L_x_293:
[----:B------:R-:W-:Y:S01]  /*eea0*/  UIADD3 UR15, UR27, UR15, URZ ;  /* 0x0000000f1b0f7290 */ /* 0x000fe2000fffe03f */
[----:B------:R-:W-:Y:S01]  /*eeb0*/  LOP3.LUT P0, RZ, R0, 0xff, RZ, 0xc0, !PT ;  /* 0x000000ff00ff7812 */ /* 0x000fe2000780c0ff */
[----:B------:R-:W-:Y:S02]  /*eec0*/  ULOP3.LUT UR29, UR29, 0x1, URZ, 0x3c, !UPT ;  /* 0x000000011d1d7892 */ /* 0x000fe4000f8e3c3f */
[----:B------:R-:W-:Y:S02]  /*eed0*/  USHF.R.U32.HI UR4, URZ, 0x2, UR15 ;  /* 0x000000023f047899 */ /* 0x000fe4000801160f */
[----:B------:R-:W-:Y:S02]  /*eee0*/  UISETP.GT.U32.AND UP0, UPT, UR15, 0x3, UPT ;  /* 0x000000030f00788c */ /* 0x000fe4000bf04070 */
[----:B------:R-:W-:Y:S02]  /*eef0*/  ULOP3.LUT UR4, UR4, 0x1, URZ, 0xc0, !UPT ;  /* 0x0000000104047892 */ /* 0x000fe4000f8ec03f */
[----:B------:R-:W-:-:S02]  /*ef00*/  UISETP.LT.U32.AND UP0, UPT, UR27, 0x4, UP0 ;  /* 0x000000041b00788c */ /* 0x000fc40008701070 */
[----:B------:R-:W-:Y:S02]  /*ef10*/  UISETP.NE.U32.AND UP1, UPT, UR4, 0x1, UPT ;  /* 0x000000010400788c */ /* 0x000fe4000bf25070 */
[----:B------:R-:W-:Y:S02]  /*ef20*/  USEL UR5, URZ, 0x1, !UP0 ;  /* 0x000000013f057887 */ /* 0x000fe4000c000000 */
[----:B------:R-:W-:Y:S02]  /*ef30*/  UISETP.GT.U32.AND UP1, UPT, UR27, 0x3, !UP1 ;  /* 0x000000031b00788c */ /* 0x000fe4000cf24070 */
[----:B------:R-:W-:Y:S02]  /*ef40*/  ULOP3.LUT UR15, UR15, 0x3, URZ, 0xc0, !UPT ;  /* 0x000000030f0f7892 */ /* 0x000fe4000f8ec03f */
[----:B------:R-:W-:-:S04]  /*ef50*/  USEL UR4, URZ, 0x1, !UP1 ;  /* 0x000000013f047887 */ /* 0x000fc8000c800000 */
[----:B------:R-:W-:Y:S01]  /*ef60*/  ULOP3.LUT UR23, UR4, UR23, UR5, 0x96, !UPT ;  /* 0x0000001704177292 */ /* 0x000fe2000f8e9605 */
[----:B------:R-:W-:Y:S11]  /*ef70*/  @P0 BRA `(.L_x_296) ;  /* 0xffffff2400a00947 */ /* 0x000ff6000383ffff */
[----:B------:R-:W-:Y:S05]  /*ef80*/  EXIT ;  /* 0x000000000000794d */ /* 0x000fea0003800000 */
.L_x_12:
[----:B------:R-:W-:-:S08]  /*ef90*/  ISETP.NE.AND P0, PT, RZ, UR8, PT ;  /* 0x00000008ff007c0c */ /* 0x000fd0000bf05270 */
[----:B01----:R-:W0:-:S00]  /*efa0*/  USETMAXREG.DEALLOC.CTAPOOL 0x28 ;  /* 0x00000028000079c8 */ /* 0x003e0000080e0500 */
[----:B------:R-:W-:Y:S05]  /*efb0*/  @P0 EXIT ;  /* 0x000000000000094d */ /* 0x000fea0003800000 */
[----:B0-----:R-:W-:Y:S01]  /*efc0*/  LOP3.LUT P0, RZ, R3, 0xff, RZ, 0xc0, !PT ;  /* 0x000000ff03ff7812 */ /* 0x001fe2000780c0ff */
[----:B------:R-:W-:Y:S02]  /*efd0*/  IMAD.MOV.U32 R8, RZ, RZ, 0x1 ;  /* 0x00000001ff087424 */ /* 0x000fe400078e00ff */
[----:B------:R-:W-:-:S10]  /*efe0*/  IMAD.MOV.U32 R9, RZ, RZ, RZ ;  /* 0x000000ffff097224 */ /* 0x000fd400078e00ff */
[----:B------:R-:W-:Y:S05]  /*eff0*/  @!P0 BRA `(.L_x_297) ;  /* 0x0000000c00508947 */ /* 0x000fea0003800000 */
[----:B------:R-:W-:Y:S01]  /*f000*/  LOP3.LUT P0, RZ, R2, 0x1f, RZ, 0xc0, !PT ;  /* 0x0000001f02ff7812 */ /* 0x000fe2000780c0ff */
[----:B------:R-:W-:Y:S01]  /*f010*/  ULDC UR5, c[0x0][0x658] ;  /* 0x0001960000057ab9 */ /* 0x000fe20000000800 */
[----:B------:R-:W-:Y:S01]  /*f020*/  UMOV UR6, 0xffffffff ;  /* 0xffffffff00067882 */ /* 0x000fe20000000000 */
[----:B------:R-:W-:Y:S01]  /*f030*/  BSSY B0, `(.L_x_297) ;  /* 0x00000d0000007945 */ /* 0x000fe20003800000 */
[----:B------:R-:W-:Y:S01]  /*f040*/  USHF.L.U32 UR6, UR6, UR5, URZ ;  /* 0x0000000506067299 */ /* 0x000fe2000800063f */
[C---:B------:R-:W-:Y:S01]  /*f050*/  ISETP.NE.AND P3, PT, R0.reuse, RZ, PT ;  /* 0x000000ff0000720c */ /* 0x040fe20003f65270 */
[----:B------:R-:W-:Y:S01]  /*f060*/  IMAD.MOV.U32 R8, RZ, RZ, 0x1 ;  /* 0x00000001ff087424 */ /* 0x000fe200078e00ff */
[----:B------:R-:W-:Y:S01]  /*f070*/  ISETP.NE.OR P0, PT, R0, RZ, !P0 ;  /* 0x000000ff0000720c */ /* 0x000fe20004705670 */
[----:B------:R-:W-:Y:S01]  /*f080*/  IMAD.MOV.U32 R0, RZ, RZ, 0x1 ;  /* 0x00000001ff007424 */ /* 0x000fe200078e00ff */
[----:B------:R-:W-:Y:S01]  /*f090*/  ULDC UR4, c[0x0][0x600] ;  /* 0x0001800000047ab9 */ /* 0x000fe20000000800 */
[----:B------:R-:W-:Y:S01]  /*f0a0*/  IMAD.MOV.U32 R9, RZ, RZ, RZ ;  /* 0x000000ffff097224 */ /* 0x000fe200078e00ff */
[----:B------:R-:W-:Y:S01]  /*f0b0*/  UMOV UR8, 0x1 ;  /* 0x0000000100087882 */ /* 0x000fe20000000000 */
[----:B------:R-:W-:-:S02]  /*f0c0*/  UIADD3 UR27, UR14, 0x1, URZ ;  /* 0x000000010e1b7890 */ /* 0x000fc4000fffe03f */
[----:B------:R-:W-:Y:S02]  /*f0d0*/  ULOP3.LUT UR26, UR13, 0x2, URZ, 0xfc, !UPT ;  /* 0x000000020d1a7892 */ /* 0x000fe4000f8efc3f */
[----:B------:R-:W-:Y:S02]  /*f0e0*/  UIADD3 UR4, UR4, -0x1, URZ ;  /* 0xffffffff04047890 */ /* 0x000fe4000fffe03f */
[----:B------:R-:W-:Y:S02]  /*f0f0*/  USHF.L.U32 UR5, UR8, UR5, URZ ;  /* 0x0000000508057299 */ /* 0x000fe4000800063f */
[----:B------:R-:W-:Y:S01]  /*f100*/  ULOP3.LUT UR6, URZ, UR6, URZ, 0x33, !UPT ;  /* 0x000000063f067292 */ /* 0x000fe2000f8e333f */
[----:B------:R-:W-:-:S11]  /*f110*/  ULDC.64 UR24, c[0x0][0x198] ;  /* 0x0000660000187ab9 */ /* 0x000fd60000000a00 */
.L_x_309:
[----:B------:R-:W-:-:S03]  /*f120*/  UMOV UR8, 0xffffffff ;  /* 0xffffffff00087882 */ /* 0x000fc60000000000 */
[----:B01----:R-:W-:Y:S05]  /*f130*/  BRA.DIV UR8, `(.L_x_298) ;  /* 0x00000012082c7947 */ /* 0x003fea000b800000 */
[----:B------:R-:W-:-:S13]  /*f140*/  ELECT P1, URZ, PT ;  /* 0x00000000003f782f */ /* 0x000fda0003820000 */
.L_x_322:
[----:B------:R-:W0:Y:S01]  /*f150*/  LDC R2, c[0x0][0x28c] ;  /* 0x0000a300ff027b82 */ /* 0x000e220000000800 */
[----:B------:R-:W-:Y:S01]  /*f160*/  BSSY B1, `(.L_x_299) ;  /* 0x000003b000017945 */ /* 0x000fe20003800000 */
[----:B0-----:R-:W-:-:S13]  /*f170*/  ISETP.LT.OR P1, PT, R2, 0x1, !P1 ;  /* 0x000000010200780c */ /* 0x001fda0004f21670 */
[----:B------:R-:W-:Y:S05]  /*f180*/  @P1 BRA `(.L_x_300) ;  /* 0x0000000000e01947 */ /* 0x000fea0003800000 */
[----:B------:R-:W2:Y:S04]  /*f190*/  LDL.LU R4, [R1+0x80] ;  /* 0x0000800001047983 */ /* 0x000ea80000300800 */
[----:B------:R-:W3:Y:S01]  /*f1a0*/  LDL.LU R3, [R1+0x7c] ;  /* 0x00007c0001037983 */ /* 0x000ee20000300800 */
[----:B------:R-:W-:Y:S02]  /*f1b0*/  IMAD.MOV.U32 R12, RZ, RZ, RZ ;  /* 0x000000ffff0c7224 */ /* 0x000fe400078e00ff */
[----:B------:R-:W-:Y:S02]  /*f1c0*/  IMAD.U32 R13, RZ, RZ, UR27 ;  /* 0x0000001bff0d7e24 */ /* 0x000fe4000f8e00ff */
[----:B------:R-:W-:Y:S02]  /*f1d0*/  IMAD.MOV.U32 R2, RZ, RZ, R8 ;  /* 0x000000ffff027224 */ /* 0x000fe400078e0008 */
[----:B--2---:R-:W-:-:S02]  /*f1e0*/  IMAD.SHL.U32 R6, R4, 0x100, RZ ;  /* 0x0000010004067824 */ /* 0x004fc400078e00ff */
[----:B---3--:R-:W-:Y:S02]  /*f1f0*/  IMAD.SHL.U32 R7, R3, 0x40, RZ ;  /* 0x0000004003077824 */ /* 0x008fe400078e00ff */
[----:B------:R-:W-:-:S07]  /*f200*/  IMAD.MOV.U32 R3, RZ, RZ, R9 ;  /* 0x000000ffff037224 */ /* 0x000fce00078e0009 */
.L_x_304:
[----:B------:R-:W0:Y:S01]  /*f210*/  S2R R5, SR_CgaCtaId ;  /* 0x0000000000057919 */ /* 0x000e220000008800 */
[----:B------:R-:W-:-:S04]  /*f220*/  MOV R4, 0x400 ;  /* 0x0000040000047802 */ /* 0x000fc80000000f00 */
[----:B0-----:R-:W-:Y:S02]  /*f230*/  LEA R10, R5, R4, 0x18 ;  /* 0x00000004050a7211 */ /* 0x001fe400078ec0ff */
[----:B------:R-:W-:Y:S01]  /*f240*/  SHF.L.U32 R4, R2, 0x1f, RZ ;  /* 0x0000001f02047819 */ /* 0x000fe200000006ff */
[----:B------:R-:W0:Y:S02]  /*f250*/  @!P3 LDC R5, c[0x0][0x500] ;  /* 0x00014000ff05bb82 */ /* 0x000e240000000800 */
[----:B------:R-:W-:-:S04]  /*f260*/  IMAD R11, R3, 0x8, R10 ;  /* 0x00000008030b7824 */ /* 0x000fc800078e020a */
[----:B------:R-:W1:Y:S02]  /*f270*/  SYNCS.PHASECHK.TRANS64.TRYWAIT P1, [R11+URZ+0x20], R4 ;  /* 0x000020040b0075a7 */ /* 0x000e64000802017f */
[----:B-1----:R-:W-:Y:S05]  /*f280*/  @!P1 BRA `(.L_x_301) ;  /* 0x0000000c00f89947 */ /* 0x002fea0003800000 */
.L_x_323:
[----:B------:R-:W-:Y:S01]  /*f290*/  UPRMT UR8, UR26, 0x9910, URZ ;  /* 0x000099101a087896 */ /* 0x000fe2000800003f */
[----:B0-----:R0:W-:Y:S03]  /*f2a0*/  @!P3 SYNCS.ARRIVE.TRANS64 RZ, [R11+URZ], R5 ;  /* 0x000000050bffb9a7 */ /* 0x0011e6000800003f */
[----:B------:R-:W-:-:S06]  /*f2b0*/  UISETP.NE.AND UP0, UPT, UR8, 0x2, UPT ;  /* 0x000000020800788c */ /* 0x000fcc000bf05270 */
[----:B------:R-:W-:-:S13]  /*f2c0*/  PLOP3.LUT P1, PT, PT, PT, UP0, 0x80, 0x0 ;  /* 0x000000000000781c */ /* 0x000fda0003f2f008 */
[----:B0-----:R-:W-:Y:S05]  /*f2d0*/  @P1 BRA `(.L_x_302) ;  /* 0x0000000000041947 */ /* 0x001fea0003800000 */
[----:B------:R-:W-:Y:S01]  /*f2e0*/  BPT.TRAP 0x1 ;  /* 0x000000040000795c */ /* 0x000fe20000300000 */
.L_x_302:
[----:B------:R-:W-:Y:S05]  /*f2f0*/  @P0 BRA `(.L_x_303) ;  /* 0x0000000000040947 */ /* 0x000fea0003800000 */
[----:B------:R-:W-:Y:S01]  /*f300*/  BPT.TRAP 0x1 ;  /* 0x000000040000795c */ /* 0x000fe20000300000 */
.L_x_303:
[----:B------:R-:W2:Y:S01]  /*f310*/  LDL R5, [R1+0x70] ;  /* 0x0000700001057983 */ /* 0x000ea20000100800 */
[--C-:B-1----:R-:W-:Y:S01]  /*f320*/  IMAD R4, R3, 0x2000, R10.reuse ;  /* 0x0000200003047824 */ /* 0x102fe200078e020a */
[----:B------:R-:W-:Y:S01]  /*f330*/  R2UR UR22, R7 ;  /* 0x00000000071672ca */ /* 0x000fe200000e0000 */
[----:B------:R-:W-:Y:S01]  /*f340*/  IMAD R10, R3, 0x8000, R10 ;  /* 0x00008000030a7824 */ /* 0x000fe200078e020a */
[----:B------:R-:W-:Y:S01]  /*f350*/  R2UR UR9, R11 ;  /* 0x000000000b0972ca */ /* 0x000fe200000e0000 */
[----:B------:R-:W-:Y:S01]  /*f360*/  VIADD R13, R13, 0xffffffff ;  /* 0xffffffff0d0d7836 */ /* 0x000fe20000000000 */
[----:B------:R-:W-:Y:S01]  /*f370*/  R2UR UR8, R4 ;  /* 0x00000000040872ca */ /* 0x000fe200000e0000 */
[----:B------:R-:W-:Y:S01]  /*f380*/  UIADD3 UR18, UP0, UR24, 0xf0, URZ ;  /* 0x000000f018127890 */ /* 0x000fe2000ff1e03f */
[----:B------:R-:W-:Y:S01]  /*f390*/  R2UR UR11, R10 ;  /* 0x000000000a0b72ca */ /* 0x000fe200000e0000 */
[----:B------:R-:W-:Y:S01]  /*f3a0*/  UIADD3 UR28, UP1, UR24, 0x1f0, URZ ;  /* 0x000001f0181c7890 */ /* 0x000fe2000ff3e03f */
[----:B------:R-:W-:Y:S01]  /*f3b0*/  R2UR UR10, R12 ;  /* 0x000000000c0a72ca */ /* 0x000fe200000e0000 */
[----:B------:R-:W-:Y:S01]  /*f3c0*/  UIADD3.X UR19, URZ, UR25, URZ, UP0, !UPT ;  /* 0x000000193f137290 */ /* 0x000fe200087fe43f */
[----:B------:R-:W-:Y:S01]  /*f3d0*/  R2UR UR23, R6 ;  /* 0x00000000061772ca */ /* 0x000fe200000e0000 */
[----:B------:R-:W-:Y:S01]  /*f3e0*/  VIADD R3, R3, 0x1 ;  /* 0x0000000103037836 */ /* 0x000fe20000000000 */
[----:B------:R-:W-:Y:S01]  /*f3f0*/  ISETP.GT.AND P2, PT, R13, 0x1, PT ;  /* 0x000000010d00780c */ /* 0x000fe20003f44270 */
[----:B------:R-:W-:Y:S01]  /*f400*/  UIADD3.X UR29, URZ, UR25, URZ, UP1, !UPT ;  /* 0x000000193f1d7290 */ /* 0x000fe20008ffe43f */
[----:B------:R-:W-:Y:S01]  /*f410*/  VIADD R12, R12, 0x80 ;  /* 0x000000800c0c7836 */ /* 0x000fe20000000000 */
[----:B------:R-:W-:Y:S01]  /*f420*/  UMOV UR20, 0x0 ;  /* 0x0000000000147882 */ /* 0x000fe20000000000 */
[----:B------:R-:W-:Y:S01]  /*f430*/  UMOV UR21, 0x10000000 ;  /* 0x1000000000157882 */ /* 0x000fe20000000000 */
[----:B------:R-:W-:Y:S01]  /*f440*/  UIADD3 UR8, UR8, 0x180, URZ ;  /* 0x0000018008087890 */ /* 0x000fe2000fffe03f */
[----:B------:R-:W-:Y:S01]  /*f450*/  ISETP.NE.AND P1, PT, R3, 0x4, PT ;  /* 0x000000040300780c */ /* 0x000fe20003f25270 */
[----:B------:R-:W-:-:S03]  /*f460*/  UIADD3 UR15, UR11, 0x8180, URZ ;  /* 0x000081800b0f7890 */ /* 0x000fc6000fffe03f */
[----:B------:R-:W-:Y:S01]  /*f470*/  UMOV UR11, UR22 ;  /* 0x00000016000b7c82 */ /* 0x000fe20008000000 */
[----:B------:R-:W-:Y:S02]  /*f480*/  SEL R3, R3, RZ, P1 ;  /* 0x000000ff03037207 */ /* 0x000fe40000800000 */
[----:B--2---:R-:W-:Y:S02]  /*f490*/  R2UR UR12, R5 ;  /* 0x00000000050c72ca */ /* 0x004fe400000e0000 */
[----:B------:R-:W-:-:S04]  /*f4a0*/  SEL R5, RZ, 0x1, P1 ;  /* 0x00000001ff057807 */ /* 0x000fc80000800000 */
[----:B------:R-:W-:-:S07]  /*f4b0*/  LOP3.LUT R2, R2, R5, RZ, 0x3c, !PT ;  /* 0x0000000502027212 */ /* 0x000fce00078e3cff */
[----:B------:R0:W-:Y:S02]  /*f4c0*/  UTMALDG.3D [UR8], [UR18], desc[UR20] ;  /* 0x00001408120075b4 */ /* 0x0001e40008011000 */
[----:B0-----:R-:W-:Y:S01]  /*f4d0*/  UMOV UR8, UR15 ;  /* 0x0000000f00087c82 */ /* 0x001fe20008000000 */
[----:B------:R-:W-:Y:S02]  /*f4e0*/  UMOV UR11, UR23 ;  /* 0x00000017000b7c82 */ /* 0x000fe40008000000 */
[----:B------:R0:W-:Y:S02]  /*f4f0*/  UTMALDG.3D [UR8], [UR28], desc[UR20] ;  /* 0x000014081c0075b4 */ /* 0x0001e40008011000 */
[----:B0-----:R-:W-:Y:S05]  /*f500*/  @P2 BRA `(.L_x_304) ;  /* 0xfffffffc00402947 */ /* 0x001fea000383ffff */
.L_x_300:
[----:B------:R-:W-:Y:S05]  /*f510*/  BSYNC B1 ;  /* 0x0000000000017941 */ /* 0x000fea0003800000 */
.L_x_299:
[----:B------:R-:W2:Y:S01]  /*f520*/  LDL.LU R15, [R1+0x74] ;  /* 0x00007400010f7983 */ /* 0x000ea20000300800 */
[----:B------:R-:W-:Y:S01]  /*f530*/  LOP3.LUT P4, RZ, R0, 0xff, RZ, 0xc0, !PT ;  /* 0x000000ff00ff7812 */ /* 0x000fe2000788c0ff */
[----:B------:R-:W-:Y:S01]  /*f540*/  VIADD R9, R9, UR14 ;  /* 0x0000000e09097c36 */ /* 0x000fe20008000000 */
[----:B------:R-:W-:Y:S01]  /*f550*/  ULDC.64 UR8, c[0x0][0x650] ;  /* 0x0001940000087ab9 */ /* 0x000fe20000000a00 */
[----:B------:R-:W3:Y:S01]  /*f560*/  LDL.LU R14, [R1+0x78] ;  /* 0x00007800010e7983 */ /* 0x000ee20000300800 */
[----:B------:R-:W-:Y:S01]  /*f570*/  IMAD.MOV.U32 R5, RZ, RZ, -0x1 ;  /* 0xffffffffff057424 */ /* 0x000fe200078e00ff */
[----:B------:R-:W-:Y:S01]  /*f580*/  BSSY B1, `(.L_x_305) ;  /* 0x0000078000017945 */ /* 0x000fe20003800000 */
[----:B------:R-:W-:Y:S01]  /*f590*/  SHF.R.U32.HI R0, RZ, 0x2, R9 ;  /* 0x00000002ff007819 */ /* 0x000fe20000011609 */
[----:B------:R-:W-:Y:S01]  /*f5a0*/  IMAD.MOV.U32 R4, RZ, RZ, -0x1 ;  /* 0xffffffffff047424 */ /* 0x000fe200078e00ff */
[----:B------:R-:W-:Y:S02]  /*f5b0*/  ISETP.GT.U32.AND P1, PT, R9, 0x3, PT ;  /* 0x000000030900780c */ /* 0x000fe40003f24070 */
[----:B------:R-:W-:-:S02]  /*f5c0*/  LOP3.LUT R0, R0, 0x1, RZ, 0xc0, !PT ;  /* 0x0000000100007812 */ /* 0x000fc400078ec0ff */
[----:B------:R-:W-:Y:S01]  /*f5d0*/  LOP3.LUT R9, R9, 0x3, RZ, 0xc0, !PT ;  /* 0x0000000309097812 */ /* 0x000fe200078ec0ff */
[----:B------:R-:W0:Y:S01]  /*f5e0*/  @P4 S2R R3, SR_CgaCtaId ;  /* 0x0000000000034919 */ /* 0x000e220000008800 */
[----:B------:R-:W-:Y:S02]  /*f5f0*/  @P4 MOV R2, 0x400 ;  /* 0x0000040000024802 */ /* 0x000fe40000000f00 */
[----:B------:R-:W-:Y:S02]  /*f600*/  ISETP.NE.U32.AND P2, PT, R0, 0x1, PT ;  /* 0x000000010000780c */ /* 0x000fe40003f45070 */
[----:B0-----:R-:W-:Y:S01]  /*f610*/  @P4 LEA R2, R3, R2, 0x18 ;  /* 0x0000000203024211 */ /* 0x001fe200078ec0ff */
[----:B------:R-:W-:-:S03]  /*f620*/  IMAD.U32 R3, RZ, RZ, UR14 ;  /* 0x0000000eff037e24 */ /* 0x000fc6000f8e00ff */
[----:B------:R0:W-:Y:S02]  /*f630*/  @P4 SYNCS.ARRIVE.TRANS64.A1T0 RZ, [R2+URZ+0x78], RZ ;  /* 0x000078ff02ff49a7 */ /* 0x0001e4000810003f */
[C---:B------:R-:W-:Y:S02]  /*f640*/  ISETP.LT.U32.AND P1, PT, R3.reuse, 0x4, P1 ;  /* 0x000000040300780c */ /* 0x040fe40000f21070 */
[----:B------:R-:W-:Y:S02]  /*f650*/  ISETP.GT.U32.AND P2, PT, R3, 0x3, !P2 ;  /* 0x000000030300780c */ /* 0x000fe40005744070 */
[----:B------:R-:W-:Y:S02]  /*f660*/  SEL R3, RZ, 0x1, !P1 ;  /* 0x00000001ff037807 */ /* 0x000fe40004800000 */
[----:B------:R-:W-:Y:S02]  /*f670*/  SEL R0, RZ, 0x1, !P2 ;  /* 0x00000001ff007807 */ /* 0x000fe40005000000 */
[----:B0-----:R-:W-:-:S02]  /*f680*/  PRMT R2, RZ, 0x7610, R2 ;  /* 0x00007610ff027816 */ /* 0x001fc40000000002 */
[----:B------:R-:W-:Y:S01]  /*f690*/  LOP3.LUT R8, R0, R8, R3, 0x96, !PT ;  /* 0x0000000800087212 */ /* 0x000fe200078e9603 */
[----:B------:R-:W-:Y:S01]  /*f6a0*/  IMAD.MOV.U32 R3, RZ, RZ, -0x1 ;  /* 0xffffffffff037424 */ /* 0x000fe200078e00ff */
[----:B------:R-:W-:Y:S02]  /*f6b0*/  PRMT R0, RZ, 0x7610, R0 ;  /* 0x00007610ff007816 */ /* 0x000fe40000000000 */
[----:B---3--:R-:W-:-:S04]  /*f6c0*/  IADD3 R14, P4, R14, UR16, RZ ;  /* 0x000000100e0e7c10 */ /* 0x008fc8000ff9e0ff */
[----:B--2---:R-:W-:Y:S01]  /*f6d0*/  IADD3.X R15, R15, UR7, RZ, P4, !PT ;  /* 0x000000070f0f7c10 */ /* 0x004fe2000a7fe4ff */
[----:B------:R0:W-:Y:S01]  /*f6e0*/  STL [R1+0x78], R14 ;  /* 0x0000780e01007387 */ /* 0x0001e20000100800 */
[----:B------:R-:W-:-:S03]  /*f6f0*/  ISETP.GE.U32.AND P4, PT, R14, UR8, PT ;  /* 0x000000080e007c0c */ /* 0x000fc6000bf86070 */
[----:B------:R0:W-:Y:S01]  /*f700*/  STL [R1+0x74], R15 ;  /* 0x0000740f01007387 */ /* 0x0001e20000100800 */
[----:B------:R-:W-:-:S03]  /*f710*/  ISETP.GE.U32.AND.EX P1, PT, R15, UR9, PT, P4 ;  /* 0x000000090f007c0c */ /* 0x000fc6000bf26140 */
[----:B------:R0:W-:Y:S04]  /*f720*/  STL [R1+0x7c], R5 ;  /* 0x00007c0501007387 */ /* 0x0001e80000100800 */
[----:B------:R0:W-:Y:S04]  /*f730*/  STL [R1+0x80], R4 ;  /* 0x0000800401007387 */ /* 0x0001e80000100800 */
[----:B------:R0:W-:Y:S02]  /*f740*/  STL [R1+0x70], R3 ;  /* 0x0000700301007387 */ /* 0x0001e40000100800 */
[----:B------:R-:W-:Y:S05]  /*f750*/  @P1 BRA `(.L_x_306) ;  /* 0x0000000400681947 */ /* 0x000fea0003800000 */
[----:B------:R-:W0:Y:S01]  /*f760*/  S2UR UR8, SR_CTAID.X ;  /* 0x00000000000879c3 */ /* 0x000e220000002500 */
[----:B------:R-:W-:Y:S01]  /*f770*/  ULDC.64 UR10, c[0x0][0x628] ;  /* 0x00018a00000a7ab9 */ /* 0x000fe20000000a00 */
[----:B------:R-:W-:Y:S01]  /*f780*/  ULDC UR9, c[0x0][0x150] ;  /* 0x0000540000097ab9 */ /* 0x000fe20000000800 */
[----:B------:R-:W-:Y:S01]  /*f790*/  ISETP.NE.U32.AND P1, PT, RZ, UR10, PT ;  /* 0x0000000aff007c0c */ /* 0x000fe2000bf25070 */
[----:B------:R-:W-:Y:S01]  /*f7a0*/  ULDC UR12, c[0x0][0x630] ;  /* 0x00018c00000c7ab9 */ /* 0x000fe20000000800 */
[----:B------:R-:W-:Y:S01]  /*f7b0*/  ULDC UR18, c[0x0][0x154] ;  /* 0x0000550000127ab9 */ /* 0x000fe20000000800 */
[----:B------:R-:W-:Y:S01]  /*f7c0*/  IMAD.MOV.U32 R2, RZ, RZ, R14 ;  /* 0x000000ffff027224 */ /* 0x000fe200078e000e */
[----:B------:R-:W-:Y:S01]  /*f7d0*/  ISETP.NE.AND.EX P1, PT, RZ, UR11, PT, P1 ;  /* 0x0000000bff007c0c */ /* 0x000fe2000bf25310 */
[----:B------:R-:W1:Y:S01]  /*f7e0*/  S2UR UR15, SR_CTAID.Y ;  /* 0x00000000000f79c3 */ /* 0x000e620000002600 */
[----:B0-----:R-:W-:-:S05]  /*f7f0*/  I2FP.F32.U32 R3, UR8 ;  /* 0x0000000800037c45 */ /* 0x001fca0008201000 */
[----:B------:R-:W-:Y:S01]  /*f800*/  FMUL R12, R3, UR9 ;  /* 0x00000009030c7c20 */ /* 0x000fe20008400000 */
[----:B------:R-:W-:-:S05]  /*f810*/  IMAD.MOV.U32 R3, RZ, RZ, R15 ;  /* 0x000000ffff037224 */ /* 0x000fca00078e000f */
[----:B------:R-:W-:Y:S05]  /*f820*/  @!P1 BRA `(.L_x_307) ;  /* 0x0000000000289947 */ /* 0x000fea0003800000 */
[----:B------:R-:W-:Y:S02]  /*f830*/  ULDC UR9, c[0x0][0x634] ;  /* 0x00018d0000097ab9 */ /* 0x000fe40000000800 */
[----:B------:R-:W-:-:S05]  /*f840*/  IADD3 R7, P1, R14, UR9, RZ ;  /* 0x000000090e077c10 */ /* 0x000fca000ff3e0ff */
[----:B------:R-:W-:-:S04]  /*f850*/  IMAD.X R11, RZ, RZ, R15, P1 ;  /* 0x000000ffff0b7224 */ /* 0x000fc800008e060f */
[----:B------:R-:W-:-:S04]  /*f860*/  IMAD.WIDE.U32 R4, R11, UR10, RZ ;  /* 0x0000000a0b047c25 */ /* 0x000fc8000f8e00ff */
[----:B------:R-:W-:-:S04]  /*f870*/  IMAD.WIDE.U32 R4, P1, R7, UR11, R4 ;  /* 0x0000000b07047c25 */ /* 0x000fc8000f820004 */
[----:B------:R-:W-:-:S04]  /*f880*/  IMAD.WIDE.U32 R6, R7, UR10, RZ ;  /* 0x0000000a07067c25 */ /* 0x000fc8000f8e00ff */
[----:B------:R-:W-:Y:S01]  /*f890*/  IMAD.X R3, RZ, RZ, RZ, P1 ;  /* 0x000000ffff037224 */ /* 0x000fe200008e06ff */
[----:B------:R-:W-:Y:S01]  /*f8a0*/  IADD3 RZ, P1, R7, R4, RZ ;  /* 0x0000000407ff7210 */ /* 0x000fe20007f3e0ff */
[----:B------:R-:W-:-:S04]  /*f8b0*/  IMAD.MOV.U32 R2, RZ, RZ, R5 ;  /* 0x000000ffff027224 */ /* 0x000fc800078e0005 */
[----:B------:R-:W-:-:S08]  /*f8c0*/  IMAD.WIDE.U32.X R2, R11, UR11, R2, P1 ;  /* 0x0000000b0b027c25 */ /* 0x000fd000088e0402 */
.L_x_307:
[--C-:B------:R-:W-:Y:S01]  /*f8d0*/  SHF.R.U64 R10, R2, UR12, R3.reuse ;  /* 0x0000000c020a7c19 */ /* 0x100fe20008001203 */
[----:B------:R-:W0:Y:S01]  /*f8e0*/  F2I.U32.TRUNC.NTZ R12, R12 ;  /* 0x0000000c000c7305 */ /* 0x000e22000020f000 */
[----:B------:R-:W-:Y:S01]  /*f8f0*/  SHF.R.U32.HI R2, RZ, UR12, R3 ;  /* 0x0000000cff027c19 */ /* 0x000fe20008011603 */
[----:B------:R-:W-:Y:S01]  /*f900*/  ULDC.64 UR10, c[0x0][0x620] ;  /* 0x00018800000a7ab9 */ /* 0x000fe20000000a00 */
[----:B------:R-:W-:Y:S01]  /*f910*/  IADD3 R5, P1, RZ, -R10, RZ ;  /* 0x8000000aff057210 */ /* 0x000fe20007f3e0ff */
[----:B------:R-:W-:Y:S01]  /*f920*/  IMAD.MOV.U32 R3, RZ, RZ, R15 ;  /* 0x000000ffff037224 */ /* 0x000fe200078e000f */
[----:B-1----:R-:W-:Y:S01]  /*f930*/  I2FP.F32.U32 R4, UR15 ;  /* 0x0000000f00047c45 */ /* 0x002fe20008201000 */
[----:B------:R-:W-:Y:S01]  /*f940*/  ULDC UR12, c[0x0][0x658] ;  /* 0x00019600000c7ab9 */ /* 0x000fe20000000800 */
[----:B------:R-:W-:Y:S01]  /*f950*/  ULDC UR20, c[0x0][0x648] ;  /* 0x0001920000147ab9 */ /* 0x000fe20000000800 */
[----:B------:R-:W-:Y:S02]  /*f960*/  IMAD.X R2, RZ, RZ, ~R2, P1 ;  /* 0x000000ffff027224 */ /* 0x000fe400008e0e02 */
[----:B------:R-:W-:Y:S01]  /*f970*/  FMUL R6, R4, UR18 ;  /* 0x0000001204067c20 */ /* 0x000fe20008400000 */
[----:B------:R-:W-:Y:S01]  /*f980*/  ULDC.64 UR18, c[0x0][0x640] ;  /* 0x0001900000127ab9 */ /* 0x000fe20000000a00 */
[----:B------:R-:W-:Y:S01]  /*f990*/  IMAD R4, R2, UR10, RZ ;  /* 0x0000000a02047c24 */ /* 0x000fe2000f8e02ff */
[----:B------:R-:W-:Y:S01]  /*f9a0*/  ISETP.NE.U32.AND P1, PT, RZ, UR18, PT ;  /* 0x00000012ff007c0c */ /* 0x000fe2000bf25070 */
[----:B------:R-:W-:Y:S01]  /*f9b0*/  IMAD.MOV.U32 R2, RZ, RZ, R14 ;  /* 0x000000ffff027224 */ /* 0x000fe200078e000e */
[----:B0-----:R-:W-:Y:S01]  /*f9c0*/  R2UR UR9, R12 ;  /* 0x000000000c0972ca */ /* 0x001fe200000e0000 */
[----:B------:R-:W0:Y:S01]  /*f9d0*/  LDC R14, c[0x0][0x610] ;  /* 0x00018400ff0e7b82 */ /* 0x000e220000000800 */
[----:B------:R-:W1:Y:S01]  /*f9e0*/  F2I.U32.TRUNC.NTZ R6, R6 ;  /* 0x0000000600067305 */ /* 0x000e62000020f000 */
[----:B------:R-:W-:Y:S01]  /*f9f0*/  IMAD.WIDE.U32 R2, R5, UR10, R2 ;  /* 0x0000000a05027c25 */ /* 0x000fe2000f8e0002 */
[----:B------:R-:W-:Y:S01]  /*fa00*/  ULDC UR10, c[0x0][0x618] ;  /* 0x00018600000a7ab9 */ /* 0x000fe20000000800 */
[----:B------:R-:W-:-:S02]  /*fa10*/  ISETP.NE.AND.EX P1, PT, RZ, UR19, PT, P1 ;  /* 0x00000013ff007c0c */ /* 0x000fc4000bf25310 */
[----:B------:R-:W-:-:S04]  /*fa20*/  IMAD R5, R5, UR11, R4 ;  /* 0x0000000b05057c24 */ /* 0x000fc8000f8e0204 */
[----:B------:R-:W-:-:S05]  /*fa30*/  IMAD.IADD R3, R3, 0x1, R5 ;  /* 0x0000000103037824 */ /* 0x000fca00078e0205 */
[--C-:B------:R-:W-:Y:S02]  /*fa40*/  SHF.R.U64 R12, R2, UR10, R3.reuse ;  /* 0x0000000a020c7c19 */ /* 0x100fe40008001203 */
[----:B------:R-:W-:Y:S01]  /*fa50*/  SHF.R.U32.HI R3, RZ, UR10, R3 ;  /* 0x0000000aff037c19 */ /* 0x000fe20008011603 */
[----:B------:R-:W-:Y:S01]  /*fa60*/  ULDC UR10, c[0x0][0x608] ;  /* 0x00018200000a7ab9 */ /* 0x000fe20000000800 */
[----:B-1----:R-:W-:Y:S02]  /*fa70*/  R2UR UR11, R6 ;  /* 0x00000000060b72ca */ /* 0x002fe400000e0000 */
[--C-:B------:R-:W-:Y:S02]  /*fa80*/  SHF.R.U64 R13, R12, UR10, R3.reuse ;  /* 0x0000000a0c0d7c19 */ /* 0x100fe40008001203 */
[----:B------:R-:W-:Y:S01]  /*fa90*/  SHF.R.U32.HI R2, RZ, UR10, R3 ;  /* 0x0000000aff027c19 */ /* 0x000fe20008011603 */
[----:B------:R-:W-:-:S03]  /*faa0*/  UIADD3 UR10, -UR9, URZ, URZ ;  /* 0x0000003f090a7290 */ /* 0x000fc6000fffe13f */
[--C-:B------:R-:W-:Y:S01]  /*fab0*/  SHF.R.U64 R15, R13, UR12, R2.reuse ;  /* 0x0000000c0d0f7c19 */ /* 0x100fe20008001202 */
[----:B------:R-:W-:Y:S01]  /*fac0*/  ULDC UR9, c[0x0][0x144] ;  /* 0x0000510000097ab9 */ /* 0x000fe20000000800 */
[----:B------:R-:W-:-:S03]  /*fad0*/  SHF.R.U32.HI R3, RZ, UR12, R2 ;  /* 0x0000000cff037c19 */ /* 0x000fc60008011602 */
[----:B------:R-:W-:Y:S01]  /*fae0*/  IMAD.MOV.U32 R2, RZ, RZ, R15 ;  /* 0x000000ffff027224 */ /* 0x000fe200078e000f */
[----:B------:R-:W-:Y:S06]  /*faf0*/  @!P1 BRA `(.L_x_308) ;  /* 0x0000000000289947 */ /* 0x000fec0003800000 */
        /* <DEDUP_REMOVED lines=10> */
.L_x_308:
[----:B------:R-:W-:Y:S01]  /*fba0*/  UIADD3 UR11, -UR11, URZ, URZ ;  /* 0x0000003f0b0b7290 */ /* 0x000fe2000fffe13f */
[----:B------:R-:W-:Y:S01]  /*fbb0*/  SHF.R.U64 R3, R2, UR20, R3 ;  /* 0x0000001402037c19 */ /* 0x000fe20008001203 */
[----:B------:R-:W-:Y:S01]  /*fbc0*/  UIMAD UR8, UR9, UR10, UR8 ;  /* 0x0000000a090872a4 */ /* 0x000fe2000f8e0208 */
[----:B------:R-:W-:Y:S01]  /*fbd0*/  LOP3.LUT R2, R13, UR6, RZ, 0xc0, !PT ;  /* 0x000000060d027c12 */ /* 0x000fe2000f8ec0ff */
[----:B------:R-:W-:Y:S01]  /*fbe0*/  IMAD.MOV.U32 R6, RZ, RZ, 0x1 ;  /* 0x00000001ff067424 */ /* 0x000fe200078e00ff */
[----:B------:R-:W-:Y:S01]  /*fbf0*/  ULDC UR9, c[0x0][0x148] ;  /* 0x0000520000097ab9 */ /* 0x000fe20000000800 */
[----:B------:R-:W-:Y:S01]  /*fc00*/  IMAD.MOV R4, RZ, RZ, -R3 ;  /* 0x000000ffff047224 */ /* 0x000fe200078e0a03 */
[----:B------:R-:W-:Y:S01]  /*fc10*/  @UP2 UIMAD UR8, UR9, UR11, UR15 ;  /* 0x0000000b090822a4 */ /* 0x000fe2000f8e020f */
[----:B------:R-:W-:Y:S01]  /*fc20*/  IMAD R3, R3, UR5, R2 ;  /* 0x0000000503037c24 */ /* 0x000fe2000f8e0202 */
[----:B------:R-:W-:Y:S01]  /*fc30*/  LOP3.LUT R5, R12, UR4, RZ, 0xc0, !PT ;  /* 0x000000040c057c12 */ /* 0x000fe2000f8ec0ff */
[----:B------:R-:W-:Y:S01]  /*fc40*/  ULDC UR9, c[0x0][0x638] ;  /* 0x00018e0000097ab9 */ /* 0x000fe20000000800 */
[----:B------:R-:W-:Y:S01]  /*fc50*/  PLOP3.LUT P1, PT, PT, PT, UP2, 0x80, 0x0 ;  /* 0x000000000000781c */ /* 0x000fe20003f2f028 */
[----:B------:R-:W-:-:S02]  /*fc60*/  IMAD R2, R4, UR9, R15 ;  /* 0x0000000904027c24 */ /* 0x000fc4000f8e020f */
[----:B0-----:R-:W-:Y:S01]  /*fc70*/  IMAD R3, R3, R14, UR8 ;  /* 0x0000000803037e24 */ /* 0x001fe2000f8e020e */
[----:B------:R-:W-:Y:S02]  /*fc80*/  ULDC UR8, c[0x0][0x600] ;  /* 0x0001800000087ab9 */ /* 0x000fe40000000800 */
[----:B------:R-:W-:Y:S01]  /*fc90*/  IMAD R4, R2, UR8, R5 ;  /* 0x0000000802047c24 */ /* 0x000fe2000f8e0205 */
[----:B------:R-:W-:-:S04]  /*fca0*/  PRMT R2, R6, 0x7610, R2 ;  /* 0x0000761006027816 */ /* 0x000fc80000000002 */
[----:B------:R-:W-:Y:S02]  /*fcb0*/  SEL R5, R4, R3, !P1 ;  /* 0x0000000304057207 */ /* 0x000fe40004800000 */
[----:B------:R-:W-:-:S03]  /*fcc0*/  SEL R3, R3, R4, !P1 ;  /* 0x0000000403037207 */ /* 0x000fc60004800000 */
[----:B------:R1:W-:Y:S04]  /*fcd0*/  STL [R1+0x80], R5 ;  /* 0x0000800501007387 */ /* 0x0003e80000100800 */
[----:B------:R1:W-:Y:S04]  /*fce0*/  STL [R1+0x70], R10 ;  /* 0x0000700a01007387 */ /* 0x0003e80000100800 */
[----:B------:R1:W-:Y:S02]  /*fcf0*/  STL [R1+0x7c], R3 ;  /* 0x00007c0301007387 */ /* 0x0003e40000100800 */
.L_x_306:
[----:B------:R-:W-:Y:S05]  /*fd00*/  BSYNC B1 ;  /* 0x0000000000017941 */ /* 0x000fea0003800000 */
.L_x_305:
[----:B------:R-:W-:-:S13]  /*fd10*/  LOP3.LUT P1, RZ, R2, 0xff, RZ, 0xc0, !PT ;  /* 0x000000ff02ff7812 */ /* 0x000fda000782c0ff */
[----:B------:R-:W-:Y:S05]  /*fd20*/  @P1 BRA `(.L_x_309) ;  /* 0xfffffff000fc1947 */ /* 0x000fea000383ffff */
[----:B------:R-:W-:Y:S05]  /*fd30*/  BSYNC B0 ;  /* 0x0000000000007941 */ /* 0x000fea0003800000 */
.L_x_297:
[----:B------:R-:W-:-:S03]  /*fd40*/  UMOV UR8, 0xffffffff ;  /* 0xffffffff00087882 */ /* 0x000fc60000000000 */
[----:B------:R-:W-:Y:S05]  /*fd50*/  BRA.DIV UR8, `(.L_x_310) ;  /* 0x0000000608587947 */ /* 0x000fea000b800000 */
[----:B------:R-:W-:-:S13]  /*fd60*/  ELECT P0, URZ, PT ;  /* 0x00000000003f782f */ /* 0x000fda0003800000 */
.L_x_326:
[----:B------:R-:W-:Y:S04]  /*fd70*/  BSSY B0, `(.L_x_311) ;  /* 0x000002c000007945 */ /* 0x000fe80003800000 */
[----:B------:R-:W-:Y:S05]  /*fd80*/  @!P0 BRA `(.L_x_312) ;  /* 0x0000000000a88947 */ /* 0x000fea0003800000 */
[----:B------:R-:W-:-:S04]  /*fd90*/  ULOP3.LUT UR8, UR13, 0x2, URZ, 0xfc, !UPT ;  /* 0x000000020d087892 */ /* 0x000fc8000f8efc3f */
[----:B------:R-:W-:-:S06]  /*fda0*/  UISETP.NE.AND UP0, UPT, UR8, 0x3, UPT ;  /* 0x000000030800788c */ /* 0x000fcc000bf05270 */
[----:B------:R-:W-:-:S13]  /*fdb0*/  PLOP3.LUT P0, PT, PT, PT, UP0, 0x80, 0x0 ;  /* 0x000000000000781c */ /* 0x000fda0003f0f008 */
[----:B------:R-:W-:Y:S05]  /*fdc0*/  @!P0 BRA `(.L_x_313) ;  /* 0x0000000000048947 */ /* 0x000fea0003800000 */
[----:B------:R-:W-:Y:S01]  /*fdd0*/  BPT.TRAP 0x1 ;  /* 0x000000040000795c */ /* 0x000fe20000300000 */
.L_x_313:
[----:B01----:R-:W0:Y:S01]  /*fde0*/  S2R R3, SR_CgaCtaId ;  /* 0x0000000000037919 */ /* 0x003e220000008800 */
[----:B------:R-:W-:Y:S02]  /*fdf0*/  MOV R0, 0x400 ;  /* 0x0000040000007802 */ /* 0x000fe40000000f00 */
[----:B------:R-:W-:Y:S02]  /*fe00*/  SHF.L.U32 R2, R8, 0x1f, RZ ;  /* 0x0000001f08027819 */ /* 0x000fe400000006ff */
[----:B0-----:R-:W-:-:S05]  /*fe10*/  LEA R0, R3, R0, 0x18 ;  /* 0x0000000003007211 */ /* 0x001fca00078ec0ff */
[----:B------:R-:W-:-:S04]  /*fe20*/  VIADD R0, R0, 0x20 ;  /* 0x0000002000007836 */ /* 0x000fc80000000000 */
[C---:B------:R-:W-:Y:S02]  /*fe30*/  IMAD R5, R9.reuse, 0x8, R0 ;  /* 0x0000000809057824 */ /* 0x040fe400078e0200 */
[----:B------:R-:W-:Y:S02]  /*fe40*/  VIADD R9, R9, 0x1 ;  /* 0x0000000109097836 */ /* 0x000fe40000000000 */
[----:B------:R-:W0:Y:S03]  /*fe50*/  SYNCS.PHASECHK.TRANS64.TRYWAIT P0, [R5+URZ], R2 ;  /* 0x00000002050075a7 */ /* 0x000e26000800017f */
[----:B------:R-:W-:-:S04]  /*fe60*/  ISETP.NE.AND P1, PT, R9, 0x4, PT ;  /* 0x000000040900780c */ /* 0x000fc80003f25270 */
[----:B------:R-:W-:Y:S02]  /*fe70*/  SEL R3, RZ, 0x1, P1 ;  /* 0x00000001ff037807 */ /* 0x000fe40000800000 */
[----:B------:R-:W-:Y:S02]  /*fe80*/  SEL R9, R9, RZ, P1 ;  /* 0x000000ff09097207 */ /* 0x000fe40000800000 */
[----:B------:R-:W-:-:S03]  /*fe90*/  LOP3.LUT R8, R8, R3, RZ, 0x3c, !PT ;  /* 0x0000000308087212 */ /* 0x000fc600078e3cff */
[----:B------:R-:W-:Y:S01]  /*fea0*/  IMAD R7, R9, 0x8, R0 ;  /* 0x0000000809077824 */ /* 0x000fe200078e0200 */
[----:B------:R-:W-:Y:S01]  /*feb0*/  SHF.L.U32 R4, R8, 0x1f, RZ ;  /* 0x0000001f08047819 */ /* 0x000fe200000006ff */
[----:B0-----:R-:W-:Y:S06]  /*fec0*/  @!P0 BRA `(.L_x_314) ;  /* 0x0000000400208947 */ /* 0x001fec0003800000 */
.L_x_327:
[----:B------:R-:W1:Y:S01]  /*fed0*/  SYNCS.PHASECHK.TRANS64.TRYWAIT P0, [R7+URZ], R4 ;  /* 0x00000004070075a7 */ /* 0x000e62000800017f */
[----:B0-----:R-:W-:-:S05]  /*fee0*/  VIADD R2, R9, 0x1 ;  /* 0x0000000109027836 */ /* 0x001fca0000000000 */
[----:B------:R-:W-:-:S04]  /*fef0*/  ISETP.NE.AND P1, PT, R2, 0x4, PT ;  /* 0x000000040200780c */ /* 0x000fc80003f25270 */
[----:B------:R-:W-:Y:S02]  /*ff00*/  SEL R3, RZ, 0x1, P1 ;  /* 0x00000001ff037807 */ /* 0x000fe40000800000 */
[----:B------:R-:W-:Y:S02]  /*ff10*/  SEL R9, R2, RZ, P1 ;  /* 0x000000ff02097207 */ /* 0x000fe40000800000 */
[----:B------:R-:W-:-:S03]  /*ff20*/  LOP3.LUT R11, R8, R3, RZ, 0x3c, !PT ;  /* 0x00000003080b7212 */ /* 0x000fc600078e3cff */
[----:B------:R-:W-:Y:S01]  /*ff30*/  IMAD R6, R9, 0x8, R0 ;  /* 0x0000000809067824 */ /* 0x000fe200078e0200 */
[----:B------:R-:W-:Y:S01]  /*ff40*/  SHF.L.U32 R5, R11, 0x1f, RZ ;  /* 0x0000001f0b057819 */ /* 0x000fe200000006ff */
[----:B-1----:R-:W-:Y:S06]  /*ff50*/  @!P0 BRA `(.L_x_315) ;  /* 0x0000000400108947 */ /* 0x002fec0003800000 */
.L_x_328:
[----:B------:R-:W1:Y:S01]  /*ff60*/  SYNCS.PHASECHK.TRANS64.TRYWAIT P0, [R6+URZ], R5 ;  /* 0x00000005060075a7 */ /* 0x000e62000800017f */
[----:B------:R-:W-:-:S05]  /*ff70*/  VIADD R2, R9, 0x1 ;  /* 0x0000000109027836 */ /* 0x000fca0000000000 */
[----:B------:R-:W-:-:S04]  /*ff80*/  ISETP.NE.AND P1, PT, R2, 0x4, PT ;  /* 0x000000040200780c */ /* 0x000fc80003f25270 */
[----:B0-----:R-:W-:Y:S02]  /*ff90*/  SEL R4, RZ, 0x1, P1 ;  /* 0x00000001ff047807 */ /* 0x001fe40000800000 */
[----:B------:R-:W-:Y:S02]  /*ffa0*/  SEL R3, R2, RZ, P1 ;  /* 0x000000ff02037207 */ /* 0x000fe40000800000 */
[----:B------:R-:W-:Y:S01]  /*ffb0*/  LOP3.LUT R4, R11, R4, RZ, 0x3c, !PT ;  /* 0x000000040b047212 */ /* 0x000fe200078e3cff */
[----:B-1----:R-:W-:Y:S06]  /*ffc0*/  @!P0 BRA `(.L_x_316) ;  /* 0x0000000400088947 */ /* 0x002fec0003800000 */
.L_x_329:
[----:B------:R-:W-:Y:S01]  /*ffd0*/  IMAD R3, R3, 0x8, R0 ;  /* 0x0000000803037824 */ /* 0x000fe200078e0200 */
[----:B------:R-:W-:-:S07]  /*ffe0*/  SHF.L.U32 R0, R4, 0x1f, RZ ;  /* 0x0000001f04007819 */ /* 0x000fce00000006ff */
.L_x_317:
[----:B-1----:R1:W2:Y:S02]  /*fff0*/  SYNCS.PHASECHK.TRANS64.TRYWAIT P0, [R3+URZ], R0 ;  /* 0x00000000030075a7 */ /* 0x0022a4000800017f */
[----:B--2---:R-:W-:Y:S05]  /*10000*/  @!P0 NANOSLEEP.SYNCS 0x989680 ;  /* 0x009896800000895d */ /* 0x004fea0003900000 */
[----:B------:R-:W2:Y:S02]  /*10010*/  @!P0 SYNCS.PHASECHK.TRANS64 P0, [R3+URZ], R0 ;  /* 0x00000000030085a7 */ /* 0x000ea4000800007f */
[----:B--2---:R-:W-:Y:S05]  /*10020*/  @!P0 BRA `(.L_x_317) ;  /* 0xfffffffc00f08947 */ /* 0x004fea000383ffff */
.L_x_312:
[----:B------:R-:W-:Y:S05]  /*10030*/  BSYNC B0 ;  /* 0x0000000000007941 */ /* 0x000fea0003800000 */
.L_x_311:
[----:B------:R-:W-:Y:S05]  /*10040*/  EXIT ;  /* 0x000000000000794d */ /* 0x000fea0003800000 */
.L_x_14:
[----:B0-----:R-:W-:-:S04]  /*10050*/  IMAD.U32 R3, RZ, RZ, UR21 ;  /* 0x00000015ff037e24 */ /* 0x001fc8000f8e00ff */
[----:B------:R0:W1:Y:S03]  /*10060*/  SYNCS.PHASECHK.TRANS64.TRYWAIT P0, [R3+URZ+-0x8], R0 ;  /* 0xfffff800030075a7 */ /* 0x000066000800017f */
[----:B-1----:R-:W-:Y:S05]  /*10070*/  @!P0 NANOSLEEP.SYNCS 0x989680 ;  /* 0x009896800000895d */ /* 0x002fea0003900000 */
[----:B------:R-:W1:Y:S02]  /*10080*/  @!P0 SYNCS.PHASECHK.TRANS64 P0, [R3+URZ+-0x8], R0 ;  /* 0xfffff800030085a7 */ /* 0x000e64000800007f */
[----:B-1----:R-:W-:Y:S05]  /*10090*/  @!P0 BRA `(.L_x_14) ;  /* 0xfffffffc00ec8947 */ /* 0x002fea000383ffff */
[----:B------:R-:W-:Y:S05]  /*100a0*/  BRA `(.L_x_318) ;  /* 0xffffff1400747947 */ /* 0x000fea000383ffff */
.L_x_19:
[----:B-1----:R-:W-:-:S04]  /*100b0*/  IMAD.U32 R3, RZ, RZ, UR4 ;  /* 0x00000004ff037e24 */ /* 0x002fc8000f8e00ff */
[----:B------:R1:W2:Y:S03]  /*100c0*/  SYNCS.PHASECHK.TRANS64.TRYWAIT P0, [R3+URZ], R0 ;  /* 0x00000000030075a7 */ /* 0x0002a6000800017f */
[----:B--2---:R-:W-:Y:S05]  /*100d0*/  @!P0 NANOSLEEP.SYNCS 0x989680 ;  /* 0x009896800000895d */ /* 0x004fea0003900000 */
[----:B------:R-:W2:Y:S02]  /*100e0*/  @!P0 SYNCS.PHASECHK.TRANS64 P0, [R3+URZ], R0 ;  /* 0x00000000030085a7 */ /* 0x000ea4000800007f */
[----:B--2---:R-:W-:Y:S05]  /*100f0*/  @!P0 BRA `(.L_x_19) ;  /* 0xfffffffc00ec8947 */ /* 0x004fea000383ffff */
[----:B------:R-:W-:Y:S05]  /*10100*/  BRA `(.L_x_18) ;  /* 0xffffff1c00dc7947 */ /* 0x000fea000383ffff */
.L_x_25:
[----:B-----5:R2:W-:Y:S02]  /*10110*/  STL [R1+0x98], R0 ;  /* 0x0000980001007387 */ /* 0x0205e40000100800 */
[----:B--2---:R-:W-:-:S04]  /*10120*/  IMAD.U32 R0, RZ, RZ, UR8 ;  /* 0x00000008ff007e24 */ /* 0x004fc8000f8e00ff */
[----:B------:R2:W3:Y:S03]  /*10130*/  SYNCS.PHASECHK.TRANS64.TRYWAIT P0, [R0+URZ], R229 ;  /* 0x000000e5000075a7 */ /* 0x0004e6000800017f */
[----:B---3--:R-:W-:Y:S05]  /*10140*/  @!P0 NANOSLEEP.SYNCS 0x989680 ;  /* 0x009896800000895d */ /* 0x008fea0003900000 */
[----:B------:R2:W3:Y:S02]  /*10150*/  @!P0 SYNCS.PHASECHK.TRANS64 P0, [R0+URZ], R229 ;  /* 0x000000e5000085a7 */ /* 0x0004e4000800007f */
[----:B--2---:R2:W5:Y:S02]  /*10160*/  LDL.LU R0, [R1+0x98] ;  /* 0x0000980001007983 */ /* 0x0045640000300800 */
[----:B--23--:R-:W-:Y:S05]  /*10170*/  @!P0 BRA `(.L_x_25) ;  /* 0xfffffffc00e48947 */ /* 0x00cfea000383ffff */
[----:B------:R-:W-:Y:S05]  /*10180*/  BRA `(.L_x_24) ;  /* 0xffffff3000747947 */ /* 0x000fea000383ffff */
.L_x_33:
[----:B-1----:R-:W-:-:S04]  /*10190*/  IMAD.U32 R25, RZ, RZ, UR21 ;  /* 0x00000015ff197e24 */ /* 0x002fc8000f8e00ff */
[----:B------:R1:W3:Y:S03]  /*101a0*/  SYNCS.PHASECHK.TRANS64.TRYWAIT P0, [R25+URZ+0x8], R24 ;  /* 0x00000818190075a7 */ /* 0x0002e6000800017f */
[----:B---3--:R-:W-:Y:S05]  /*101b0*/  @!P0 NANOSLEEP.SYNCS 0x989680 ;  /* 0x009896800000895d */ /* 0x008fea0003900000 */
[----:B------:R-:W3:Y:S02]  /*101c0*/  @!P0 SYNCS.PHASECHK.TRANS64 P0, [R25+URZ+0x8], R24 ;  /* 0x00000818190085a7 */ /* 0x000ee4000800007f */
[----:B---3--:R-:W-:Y:S05]  /*101d0*/  @!P0 BRA `(.L_x_33) ;  /* 0xfffffffc00ec8947 */ /* 0x008fea000383ffff */
[----:B------:R-:W-:Y:S05]  /*101e0*/  BRA `(.L_x_319) ;  /* 0xffffff5400207947 */ /* 0x000fea000383ffff */
.L_x_298:
[----:B------:R-:W-:Y:S01]  /*101f0*/  BSSY B1, `(.L_x_320) ;  /* 0x0000006000017945 */ /* 0x000fe20003800000 */
[----:B------:R-:W-:-:S07]  /*10200*/  IMAD.MOV.U32 R2, RZ, RZ, -0x1 ;  /* 0xffffffffff027424 */ /* 0x000fce00078e00ff */
[----:B------:R-:W-:Y:S05]  /*10210*/  WARPSYNC.COLLECTIVE R2, `(.L_x_321) ;  /* 0x00000000020c7348 */ /* 0x000fea0003c00000 */
[----:B------:R-:W-:Y:S02]  /*10220*/  ELECT P1, UR62, PT ;  /* 0x00000000003e782f */ /* 0x000fe40003820000 */
[----:B------:R-:W-:Y:S01]  /*10230*/  MOV R2, UR62 ;  /* 0x0000003e00027c02 */ /* 0x000fe20008000f00 */
[----:B------:R-:W-:Y:S10]  /*10240*/  ENDCOLLECTIVE ;  /* 0x000000000000791b */ /* 0x000ff40003800000 */
.L_x_321:
[----:B------:R-:W-:Y:S05]  /*10250*/  BSYNC B1 ;  /* 0x0000000000017941 */ /* 0x000fea0003800000 */
.L_x_320:
[----:B------:R-:W-:Y:S05]  /*10260*/  BRA `(.L_x_322) ;  /* 0xffffffec00b87947 */ /* 0x000fea000383ffff */
.L_x_301:
[----:B-1----:R1:W2:Y:S02]  /*10270*/  SYNCS.PHASECHK.TRANS64.TRYWAIT P1, [R11+URZ+0x20], R4 ;  /* 0x000020040b0075a7 */ /* 0x0022a4000802017f */
[----:B--2---:R-:W-:Y:S05]  /*10280*/  @!P1 NANOSLEEP.SYNCS 0x989680 ;  /* 0x009896800000995d */ /* 0x004fea0003900000 */
[----:B------:R-:W2:Y:S02]  /*10290*/  @!P1 SYNCS.PHASECHK.TRANS64 P1, [R11+URZ+0x20], R4 ;  /* 0x000020040b0095a7 */ /* 0x000ea4000802007f */
[----:B--2---:R-:W-:Y:S05]  /*102a0*/  @!P1 BRA `(.L_x_301) ;  /* 0xfffffffc00f09947 */ /* 0x004fea000383ffff */
[----:B------:R-:W-:Y:S05]  /*102b0*/  BRA `(.L_x_323) ;  /* 0xffffffec00f47947 */ /* 0x000fea000383ffff */
.L_x_310:
[----:B------:R-:W-:Y:S01]  /*102c0*/  BSSY B0, `(.L_x_324) ;  /* 0x0000006000007945 */ /* 0x000fe20003800000 */
[----:B------:R-:W-:-:S07]  /*102d0*/  IMAD.MOV.U32 R2, RZ, RZ, -0x1 ;  /* 0xffffffffff027424 */ /* 0x000fce00078e00ff */
[----:B01----:R-:W-:Y:S05]  /*102e0*/  WARPSYNC.COLLECTIVE R2, `(.L_x_325) ;  /* 0x00000000020c7348 */ /* 0x003fea0003c00000 */
[----:B------:R-:W-:Y:S02]  /*102f0*/  ELECT P1, UR62, PT ;  /* 0x00000000003e782f */ /* 0x000fe40003820000 */
[----:B------:R-:W-:Y:S01]  /*10300*/  MOV R2, UR62 ;  /* 0x0000003e00027c02 */ /* 0x000fe20008000f00 */
[----:B01----:R-:W-:Y:S10]  /*10310*/  ENDCOLLECTIVE ;  /* 0x000000000000791b */ /* 0x003ff40003800000 */
.L_x_325:
[----:B------:R-:W-:Y:S05]  /*10320*/  BSYNC B0 ;  /* 0x0000000000007941 */ /* 0x000fea0003800000 */
.L_x_324:
[----:B------:R-:W-:Y:S01]  /*10330*/  PLOP3.LUT P0, PT, P1, PT, PT, 0x80, 0x0 ;  /* 0x000000000000781c */ /* 0x000fe20000f0f070 */
[----:B------:R-:W-:-:S12]  /*10340*/  BRA `(.L_x_326) ;  /* 0xfffffff800887947 */ /* 0x000fd8000383ffff */
.L_x_314:
[----:B0-----:R0:W1:Y:S02]  /*10350*/  SYNCS.PHASECHK.TRANS64.TRYWAIT P0, [R5+URZ], R2 ;  /* 0x00000002050075a7 */ /* 0x001064000800017f */
[----:B-1----:R-:W-:Y:S05]  /*10360*/  @!P0 NANOSLEEP.SYNCS 0x989680 ;  /* 0x009896800000895d */ /* 0x002fea0003900000 */
[----:B------:R-:W1:Y:S02]  /*10370*/  @!P0 SYNCS.PHASECHK.TRANS64 P0, [R5+URZ], R2 ;  /* 0x00000002050085a7 */ /* 0x000e64000800007f */
[----:B-1----:R-:W-:Y:S05]  /*10380*/  @!P0 BRA `(.L_x_314) ;  /* 0xfffffffc00f08947 */ /* 0x002fea000383ffff */
[----:B------:R-:W-:Y:S05]  /*10390*/  BRA `(.L_x_327) ;  /* 0xfffffff800cc7947 */ /* 0x000fea000383ffff */
.L_x_315:
[----:B0-----:R0:W1:Y:S02]  /*103a0*/  SYNCS.PHASECHK.TRANS64.TRYWAIT P0, [R7+URZ], R4 ;  /* 0x00000004070075a7 */ /* 0x001064000800017f */
[----:B-1----:R-:W-:Y:S05]  /*103b0*/  @!P0 NANOSLEEP.SYNCS 0x989680 ;  /* 0x009896800000895d */ /* 0x002fea0003900000 */
[----:B------:R-:W1:Y:S02]  /*103c0*/  @!P0 SYNCS.PHASECHK.TRANS64 P0, [R7+URZ], R4 ;  /* 0x00000004070085a7 */ /* 0x000e64000800007f */
[----:B-1----:R-:W-:Y:S05]  /*103d0*/  @!P0 BRA `(.L_x_315) ;  /* 0xfffffffc00f08947 */ /* 0x002fea000383ffff */
[----:B------:R-:W-:Y:S05]  /*103e0*/  BRA `(.L_x_328) ;  /* 0xfffffff800dc7947 */ /* 0x000fea000383ffff */
.L_x_316:
[----:B0-----:R0:W1:Y:S02]  /*103f0*/  SYNCS.PHASECHK.TRANS64.TRYWAIT P0, [R6+URZ], R5 ;  /* 0x00000005060075a7 */ /* 0x001064000800017f */
[----:B-1----:R-:W-:Y:S05]  /*10400*/  @!P0 NANOSLEEP.SYNCS 0x989680 ;  /* 0x009896800000895d */ /* 0x002fea0003900000 */
[----:B------:R-:W1:Y:S02]  /*10410*/  @!P0 SYNCS.PHASECHK.TRANS64 P0, [R6+URZ], R5 ;  /* 0x00000005060085a7 */ /* 0x000e64000800007f */
[----:B-1----:R-:W-:Y:S05]  /*10420*/  @!P0 BRA `(.L_x_316) ;  /* 0xfffffffc00f08947 */ /* 0x002fea000383ffff */
[----:B------:R-:W-:Y:S05]  /*10430*/  BRA `(.L_x_329) ;  /* 0xfffffff800e47947 */ /* 0x000fea000383ffff */
.L_x_330:
[----:B------:R-:W-:-:S00]  /*10440*/  BRA `(.L_x_330) ;  /* 0xfffffffc00fc7947 */ /* 0x000fc0000383ffff */
[----:B------:R-:W-:-:S00]  /*10450*/  NOP ;  /* 0x0000000000007918 */ /* 0x000fc00000000000 */
        /* <DEDUP_REMOVED lines=10> */
.L_x_331:


//--------------------- .nv.shared._ZN7cutlass13device_kernelINS_4gemm6kernel13GemmUniversalIN4cute5tupleIJiiiiEEENS1_10collective13CollectiveMmaINS1_37MainloopSm90TmaGmmaWarpSpecializedFP8ILi4ENS5_IJNS4_1CILi1EEESB_SB_EEENS1_32KernelTmaWarpSpecializedPingpongEEENS5_IJNSA_ILi64EEENSA_ILi256EEENSA_ILi128EEEEEENS_12float_e4m3_tENS5_IJlSB_lEEESJ_SK_NS4_8TiledMMAINS4_8MMA_AtomIJNS4_4SM904GMMA31MMA_64x256x32_F32E4M3E4M3_SS_TNILNSO_7ScaleInE1ELSQ_1EEEEEENS4_6LayoutISC_NS5_IJNSA_ILi0EEESU_SU_EEEEENS5_IJNS4_10UnderscoreESX_SX_EEEEENS4_13SM90_TMA_LOADENS4_14ComposedLayoutINS4_7SwizzleILi3ELi4ELi3EEENS4_18smem_ptr_flag_bitsILi8EEENST_INS5_IJNSA_ILi8EEESH_EEENS5_IJSH_SB_EEEEEEEvNS4_8identityES10_S1A_vS1B_EENS_8epilogue10collective6detail29Sm90TmaWarpSpecializedAdapterINS1E_15DefaultEpilogueISJ_SK_SK_NS1D_6thread17LinearCombinationISJ_Li1EffLNS1I_9ScaleType4KindE0ELNS_15FloatRoundStyleE2ESJ_EENS1_15EpilogueDefaultEEEEEvvEEEEvNT_6ParamsE --------------------------
	.section	.nv.shared._ZN7cutlass13device_kernelINS_4gemm6kernel13GemmUniversalIN4cute5tupleIJiiiiEEENS1_10collective13CollectiveMmaINS1_37MainloopSm90TmaGmmaWarpSpecializedFP8ILi4ENS5_IJNS4_1CILi1EEESB_SB_EEENS1_32KernelTmaWarpSpecializedPingpongEEENS5_IJNSA_ILi64EEENSA_ILi256EEENSA_ILi128EEEEEENS_12float_e4m3_tENS5_IJlSB_lEEESJ_SK_NS4_8TiledMMAINS4_8MMA_AtomIJNS4_4SM904GMMA31MMA_64x256x32_F32E4M3E4M3_SS_TNILNSO_7ScaleInE1ELSQ_1EEEEEENS4_6LayoutISC_NS5_IJNSA_ILi0EEESU_SU_EEEEENS5_IJNS4_10UnderscoreESX_SX_EEEEENS4_13SM90_TMA_LOADENS4_14ComposedLayoutINS4_7SwizzleILi3ELi4ELi3EEENS4_18smem_ptr_flag_bitsILi8EEENST_INS5_IJNSA_ILi8EEESH_EEENS5_IJSH_SB_EEEEEEEvNS4_8identityES10_S1A_vS1B_EENS_8epilogue10collective6detail29Sm90TmaWarpSpecializedAdapterINS1E_15DefaultEpilogueISJ_SK_SK_NS1D_6thread17LinearCombinationISJ_Li1EffLNS1I_9ScaleType4KindE0ELNS_15FloatRoundStyleE2ESJ_EENS1_15EpilogueDefaultEEEEEvvEEEEvNT_6ParamsE,"aw",@nobits
	.sectionflags	@""
	.align	16
	.zero		1024


//--------------------- .nv.shared.reserved.0     --------------------------
	.section	.nv.shared.reserved.0,"aw",@nobits
	.weak		__nv_reservedSMEM_offset_0_alias
	.size		__nv_reservedSMEM_offset_0_alias, 0, 0
	.other		__nv_reservedSMEM_offset_0_alias,@"STO_CUDA_RESERVED_SHARED STV_DEFAULT"
__nv_reservedSMEM_offset_0_alias:
	.zero		0


//--------------------- .nv.global                --------------------------
	.section	.nv.global,"aw",@nobits
.nv.global:
	.type		_ZN39_INTERNAL_b77805b2_4_k_cu_1aa1ecc1_30854cute1_E,@object
	.size		_ZN39_INTERNAL_b77805b2_4_k_cu_1aa1ecc1_30854cute1_E,(_ZN39_INTERNAL_b77805b2_4_k_cu_1aa1ecc1_30854cuda3std3__45__cpo6cbeginE - _ZN39_INTERNAL_b77805b2_4_k_cu_1aa1ecc1_30854cute1_E)
_ZN39_INTERNAL_b77805b2_4_k_cu_1aa1ecc1_30854cute1_E:
	.zero		1
	.type		_ZN39_INTERNAL_b77805b2_4_k_cu_1aa1ecc1_30854cuda3std3__45__cpo6cbeginE,@object
	.size		_ZN39_INTERNAL_b77805b2_4_k_cu_1aa1ecc1_30854cuda3std3__45__cpo6cbeginE,(_ZN39_INTERNAL_b77805b2_4_k_cu_1aa1ecc1_30854cuda3std3__48in_placeE - _ZN39_INTERNAL_b77805b2_4_k_cu_1aa1ecc1_30854cuda3std3__45__cpo6cbeginE)
_ZN39_INTERNAL_b77805b2_4_k_cu_1aa1ecc1_30854cuda3std3__45__cpo6cbeginE:
	.zero		1
	.type		_ZN39_INTERNAL_b77805b2_4_k_cu_1aa1ecc1_30854cuda3std3__48in_placeE,@object
	.size		_ZN39_INTERNAL_b77805b2_4_k_cu_1aa1ecc1_30854cuda3std3__48in_placeE,(_ZN39_INTERNAL_b77805b2_4_k_cu_1aa1ecc1_30854cuda3std6ranges3__45__cpo9iter_moveE - _ZN39_INTERNAL_b77805b2_4_k_cu_1aa1ecc1_30854cuda3std3__48in_placeE)
_ZN39_INTERNAL_b77805b2_4_k_cu_1aa1ecc1_30854cuda3std3__48in_placeE:
	.zero		1
	.type		_ZN39_INTERNAL_b77805b2_4_k_cu_1aa1ecc1_30854cuda3std6ranges3__45__cpo9iter_moveE,@object
	.size		_ZN39_INTERNAL_b77805b2_4_k_cu_1aa1ecc1_30854cuda3std6ranges3__45__cpo9iter_moveE,(_ZN39_INTERNAL_b77805b2_4_k_cu_1aa1ecc1_30854cuda3std3__45__cpo5beginE - _ZN39_INTERNAL_b77805b2_4_k_cu_1aa1ecc1_30854cuda3std6ranges3__45__cpo9iter_moveE)
_ZN39_INTERNAL_b77805b2_4_k_cu_1aa1ecc1_30854cuda3std6ranges3__45__cpo9iter_moveE:
	.zero		1
	.type		_ZN39_INTERNAL_b77805b2_4_k_cu_1aa1ecc1_30854cuda3std3__45__cpo5beginE,@object
	.size		_ZN39_INTERNAL_b77805b2_4_k_cu_1aa1ecc1_30854cuda3std3__45__cpo5beginE,(_ZN39_INTERNAL_b77805b2_4_k_cu_1aa1ecc1_30854cuda3std3__441_GLOBAL__N__b77805b2_4_k_cu_1aa1ecc1_30856ignoreE - _ZN39_INTERNAL_b77805b2_4_k_cu_1aa1ecc1_30854cuda3std3__45__cpo5beginE)
_ZN39_INTERNAL_b77805b2_4_k_cu_1aa1ecc1_30854cuda3std3__45__cpo5beginE:
	.zero		1
	.type		_ZN39_INTERNAL_b77805b2_4_k_cu_1aa1ecc1_30854cuda3std3__441_GLOBAL__N__b77805b2_4_k_cu_1aa1ecc1_30856ignoreE,@object
	.size		_ZN39_INTERNAL_b77805b2_4_k_cu_1aa1ecc1_30854cuda3std3__441_GLOBAL__N__b77805b2_4_k_cu_1aa1ecc1_30856ignoreE,(_ZN39_INTERNAL_b77805b2_4_k_cu_1aa1ecc1_30854cute7productE - _ZN39_INTERNAL_b77805b2_4_k_cu_1aa1ecc1_30854cuda3std3__441_GLOBAL__N__b77805b2_4_k_cu_1aa1ecc1_30856ignoreE)
_ZN39_INTERNAL_b77805b2_4_k_cu_1aa1ecc1_30854cuda3std3__441_GLOBAL__N__b77805b2_4_k_cu_1aa1ecc1_30856ignoreE:
	.zero		1
	.type		_ZN39_INTERNAL_b77805b2_4_k_cu_1aa1ecc1_30854cute7productE,@object
	.size		_ZN39_INTERNAL_b77805b2_4_k_cu_1aa1ecc1_30854cute7productE,(_ZN39_INTERNAL_b77805b2_4_k_cu_1aa1ecc1_30854cuda3std3__45__cpo3endE - _ZN39_INTERNAL_b77805b2_4_k_cu_1aa1ecc1_30854cute7productE)
_ZN39_INTERNAL_b77805b2_4_k_cu_1aa1ecc1_30854cute7productE:
	.zero		1
	.type		_ZN39_INTERNAL_b77805b2_4_k_cu_1aa1ecc1_30854cuda3std3__45__cpo3endE,@object
	.size		_ZN39_INTERNAL_b77805b2_4_k_cu_1aa1ecc1_30854cuda3std3__45__cpo3endE,(_ZN39_INTERNAL_b77805b2_4_k_cu_1aa1ecc1_30854cuda3std3__419piecewise_constructE - _ZN39_INTERNAL_b77805b2_4_k_cu_1aa1ecc1_30854cuda3std3__45__cpo3endE)
_ZN39_INTERNAL_b77805b2_4_k_cu_1aa1ecc1_30854cuda3std3__45__cpo3endE:
	.zero		1
	.type		_ZN39_INTERNAL_b77805b2_4_k_cu_1aa1ecc1_30854cuda3std3__419piecewise_constructE,@object
	.size		_ZN39_INTERNAL_b77805b2_4_k_cu_1aa1ecc1_30854cuda3std3__419piecewise_constructE,(_ZN39_INTERNAL_b77805b2_4_k_cu_1aa1ecc1_30854cuda3std3__45__cpo4cendE - _ZN39_INTERNAL_b77805b2_4_k_cu_1aa1ecc1_30854cuda3std3__419piecewise_constructE)
_ZN39_INTERNAL_b77805b2_4_k_cu_1aa1ecc1_30854cuda3std3__419piecewise_constructE:
	.zero		1
	.type		_ZN39_INTERNAL_b77805b2_4_k_cu_1aa1ecc1_30854cuda3std3__45__cpo4cendE,@object
	.size		_ZN39_INTERNAL_b77805b2_4_k_cu_1aa1ecc1_30854cuda3std3__45__cpo4cendE,(_ZN39_INTERNAL_b77805b2_4_k_cu_1aa1ecc1_30854cuda3std6ranges3__45__cpo4swapE - _ZN39_INTERNAL_b77805b2_4_k_cu_1aa1ecc1_30854cuda3std3__45__cpo4cendE)
_ZN39_INTERNAL_b77805b2_4_k_cu_1aa1ecc1_30854cuda3std3__45__cpo4cendE:
	.zero		1
	.type		_ZN39_INTERNAL_b77805b2_4_k_cu_1aa1ecc1_30854cuda3std6ranges3__45__cpo4swapE,@object
	.size		_ZN39_INTERNAL_b77805b2_4_k_cu_1aa1ecc1_30854cuda3std6ranges3__45__cpo4swapE,(.L_7 - _ZN39_INTERNAL_b77805b2_4_k_cu_1aa1ecc1_30854cuda3std6ranges3__45__cpo4swapE)
_ZN39_INTERNAL_b77805b2_4_k_cu_1aa1ecc1_30854cuda3std6ranges3__45__cpo4swapE:
	.zero		1
.L_7:


//--------------------- .nv.constant0._ZN7cutlass13device_kernelINS_4gemm6kernel13GemmUniversalIN4cute5tupleIJiiiiEEENS1_10collective13CollectiveMmaINS1_37MainloopSm90TmaGmmaWarpSpecializedFP8ILi4ENS5_IJNS4_1CILi1EEESB_SB_EEENS1_32KernelTmaWarpSpecializedPingpongEEENS5_IJNSA_ILi64EEENSA_ILi256EEENSA_ILi128EEEEEENS_12float_e4m3_tENS5_IJlSB_lEEESJ_SK_NS4_8TiledMMAINS4_8MMA_AtomIJNS4_4SM904GMMA31MMA_64x256x32_F32E4M3E4M3_SS_TNILNSO_7ScaleInE1ELSQ_1EEEEEENS4_6LayoutISC_NS5_IJNSA_ILi0EEESU_SU_EEEEENS5_IJNS4_10UnderscoreESX_SX_EEEEENS4_13SM90_TMA_LOADENS4_14ComposedLayoutINS4_7SwizzleILi3ELi4ELi3EEENS4_18smem_ptr_flag_bitsILi8EEENST_INS5_IJNSA_ILi8EEESH_EEENS5_IJSH_SB_EEEEEEEvNS4_8identityES10_S1A_vS1B_EENS_8epilogue10collective6detail29Sm90TmaWarpSpecializedAdapterINS1E_15DefaultEpilogueISJ_SK_SK_NS1D_6thread17LinearCombinationISJ_Li1EffLNS1I_9ScaleType4KindE0ELNS_15FloatRoundStyleE2ESJ_EENS1_15EpilogueDefaultEEEEEvvEEEEvNT_6ParamsE --------------------------
	.section	.nv.constant0._ZN7cutlass13device_kernelINS_4gemm6kernel13GemmUniversalIN4cute5tupleIJiiiiEEENS1_10collective13CollectiveMmaINS1_37MainloopSm90TmaGmmaWarpSpecializedFP8ILi4ENS5_IJNS4_1CILi1EEESB_SB_EEENS1_32KernelTmaWarpSpecializedPingpongEEENS5_IJNSA_ILi64EEENSA_ILi256EEENSA_ILi128EEEEEENS_12float_e4m3_tENS5_IJlSB_lEEESJ_SK_NS4_8TiledMMAINS4_8MMA_AtomIJNS4_4SM904GMMA31MMA_64x256x32_F32E4M3E4M3_SS_TNILNSO_7ScaleInE1ELSQ_1EEEEEENS4_6LayoutISC_NS5_IJNSA_ILi0EEESU_SU_EEEEENS5_IJNS4_10UnderscoreESX_SX_EEEEENS4_13SM90_TMA_LOADENS4_14ComposedLayoutINS4_7SwizzleILi3ELi4ELi3EEENS4_18smem_ptr_flag_bitsILi8EEENST_INS5_IJNSA_ILi8EEESH_EEENS5_IJSH_SB_EEEEEEEvNS4_8identityES10_S1A_vS1B_EENS_8epilogue10collective6detail29Sm90TmaWarpSpecializedAdapterINS1E_15DefaultEpilogueISJ_SK_SK_NS1D_6thread17LinearCombinationISJ_Li1EffLNS1I_9ScaleType4KindE0ELNS_15FloatRoundStyleE2ESJ_EENS1_15EpilogueDefaultEEEEEvvEEEEvNT_6ParamsE,"a",@progbits
	.sectionflags	@""
	.align	4
.nv.constant0._ZN7cutlass13device_kernelINS_4gemm6kernel13GemmUniversalIN4cute5tupleIJiiiiEEENS1_10collective13CollectiveMmaINS1_37MainloopSm90TmaGmmaWarpSpecializedFP8ILi4ENS5_IJNS4_1CILi1EEESB_SB_EEENS1_32KernelTmaWarpSpecializedPingpongEEENS5_IJNSA_ILi64EEENSA_ILi256EEENSA_ILi128EEEEEENS_12float_e4m3_tENS5_IJlSB_lEEESJ_SK_NS4_8TiledMMAINS4_8MMA_AtomIJNS4_4SM904GMMA31MMA_64x256x32_F32E4M3E4M3_SS_TNILNSO_7ScaleInE1ELSQ_1EEEEEENS4_6LayoutISC_NS5_IJNSA_ILi0EEESU_SU_EEEEENS5_IJNS4_10UnderscoreESX_SX_EEEEENS4_13SM90_TMA_LOADENS4_14ComposedLayoutINS4_7SwizzleILi3ELi4ELi3EEENS4_18smem_ptr_flag_bitsILi8EEENST_INS5_IJNSA_ILi8EEESH_EEENS5_IJSH_SB_EEEEEEEvNS4_8identityES10_S1A_vS1B_EENS_8epilogue10collective6detail29Sm90TmaWarpSpecializedAdapterINS1E_15DefaultEpilogueISJ_SK_SK_NS1D_6thread17LinearCombinationISJ_Li1EffLNS1I_9ScaleType4KindE0ELNS_15FloatRoundStyleE2ESJ_EENS1_15EpilogueDefaultEEEEEvvEEEEvNT_6ParamsE:
	.zero		1664


//--------------------- SYMBOLS --------------------------

	.type		.nv.reservedSmem.offset0,@object
	.size		.nv.reservedSmem.offset0,0x4
